//
// Generated by NVIDIA NVVM Compiler
//
// Compiler Build ID: CL-36424714
// Cuda compilation tools, release 13.0, V13.0.88
// Based on NVVM 20.0.0
//

.version 9.0
.target sm_100
.address_size 64

	// .globl	_Z13create_voxelsP5voxelPiPfS2_S2_S2_S2_fffPbS1_

.visible .entry _Z13create_voxelsP5voxelPiPfS2_S2_S2_S2_fffPbS1_(
	.param .u64 .ptr .align 1 _Z13create_voxelsP5voxelPiPfS2_S2_S2_S2_fffPbS1__param_0,
	.param .u64 .ptr .align 1 _Z13create_voxelsP5voxelPiPfS2_S2_S2_S2_fffPbS1__param_1,
	.param .u64 .ptr .align 1 _Z13create_voxelsP5voxelPiPfS2_S2_S2_S2_fffPbS1__param_2,
	.param .u64 .ptr .align 1 _Z13create_voxelsP5voxelPiPfS2_S2_S2_S2_fffPbS1__param_3,
	.param .u64 .ptr .align 1 _Z13create_voxelsP5voxelPiPfS2_S2_S2_S2_fffPbS1__param_4,
	.param .u64 .ptr .align 1 _Z13create_voxelsP5voxelPiPfS2_S2_S2_S2_fffPbS1__param_5,
	.param .u64 .ptr .align 1 _Z13create_voxelsP5voxelPiPfS2_S2_S2_S2_fffPbS1__param_6,
	.param .f32 _Z13create_voxelsP5voxelPiPfS2_S2_S2_S2_fffPbS1__param_7,
	.param .f32 _Z13create_voxelsP5voxelPiPfS2_S2_S2_S2_fffPbS1__param_8,
	.param .f32 _Z13create_voxelsP5voxelPiPfS2_S2_S2_S2_fffPbS1__param_9,
	.param .u64 .ptr .align 1 _Z13create_voxelsP5voxelPiPfS2_S2_S2_S2_fffPbS1__param_10,
	.param .u64 .ptr .align 1 _Z13create_voxelsP5voxelPiPfS2_S2_S2_S2_fffPbS1__param_11
)
{
	.reg .pred 	%p<26>;
	.reg .b16 	%rs<6>;
	.reg .b32 	%r<91>;
	.reg .b32 	%f<66>;
	.reg .b64 	%rd<62>;

	ld.param.u64 	%rd5, [_Z13create_voxelsP5voxelPiPfS2_S2_S2_S2_fffPbS1__param_0];
	ld.param.u64 	%rd6, [_Z13create_voxelsP5voxelPiPfS2_S2_S2_S2_fffPbS1__param_1];
	ld.param.u64 	%rd7, [_Z13create_voxelsP5voxelPiPfS2_S2_S2_S2_fffPbS1__param_2];
	ld.param.u64 	%rd8, [_Z13create_voxelsP5voxelPiPfS2_S2_S2_S2_fffPbS1__param_3];
	ld.param.u64 	%rd9, [_Z13create_voxelsP5voxelPiPfS2_S2_S2_S2_fffPbS1__param_4];
	ld.param.u64 	%rd10, [_Z13create_voxelsP5voxelPiPfS2_S2_S2_S2_fffPbS1__param_5];
	ld.param.u64 	%rd11, [_Z13create_voxelsP5voxelPiPfS2_S2_S2_S2_fffPbS1__param_6];
	ld.param.f32 	%f16, [_Z13create_voxelsP5voxelPiPfS2_S2_S2_S2_fffPbS1__param_7];
	ld.param.f32 	%f18, [_Z13create_voxelsP5voxelPiPfS2_S2_S2_S2_fffPbS1__param_8];
	ld.param.u64 	%rd12, [_Z13create_voxelsP5voxelPiPfS2_S2_S2_S2_fffPbS1__param_10];
	ld.param.u64 	%rd13, [_Z13create_voxelsP5voxelPiPfS2_S2_S2_S2_fffPbS1__param_11];
	cvta.to.global.u64 	%rd1, %rd13;
	cvta.to.global.u64 	%rd2, %rd12;
	cvta.to.global.u64 	%rd3, %rd5;
	cvta.to.global.u64 	%rd14, %rd10;
	cvta.to.global.u64 	%rd15, %rd9;
	cvta.to.global.u64 	%rd16, %rd8;
	cvta.to.global.u64 	%rd17, %rd7;
	cvta.to.global.u64 	%rd18, %rd11;
	cvta.to.global.u64 	%rd19, %rd6;
	mov.u32 	%r48, %ctaid.x;
	mul.wide.u32 	%rd20, %r48, 4;
	add.s64 	%rd21, %rd19, %rd20;
	ld.global.s32 	%rd4, [%rd21];
	add.s64 	%rd22, %rd18, %rd20;
	ld.global.f32 	%f1, [%rd22];
	add.s64 	%rd23, %rd17, %rd20;
	ld.global.f32 	%f19, [%rd23];
	cvt.rzi.s32.f32 	%r1, %f19;
	add.s64 	%rd24, %rd16, %rd20;
	ld.global.f32 	%f20, [%rd24];
	cvt.rzi.s32.f32 	%r2, %f20;
	add.s64 	%rd25, %rd15, %rd20;
	ld.global.f32 	%f21, [%rd25];
	cvt.rzi.s32.f32 	%r3, %f21;
	add.s64 	%rd26, %rd14, %rd20;
	ld.global.f32 	%f22, [%rd26];
	cvt.rzi.s32.f32 	%r4, %f22;
	sub.s32 	%r49, %r2, %r1;
	cvt.rn.f32.s32 	%f23, %r49;
	div.rn.f32 	%f24, %f23, %f16;
	cvt.rzi.s32.f32 	%r50, %f24;
	sub.s32 	%r51, %r4, %r3;
	cvt.rn.f32.s32 	%f25, %r51;
	div.rn.f32 	%f26, %f25, %f18;
	cvt.rzi.s32.f32 	%r5, %f26;
	mul.lo.s32 	%r52, %r5, %r50;
	cvt.rn.f32.s32 	%f27, %r52;
	mov.u32 	%r6, %ntid.x;
	cvt.rn.f32.u32 	%f28, %r6;
	div.rn.f32 	%f29, %f27, %f28;
	cvt.rpi.f32.f32 	%f30, %f29;
	cvt.rzi.s32.f32 	%r7, %f30;
	setp.lt.s32 	%p1, %r7, 1;
	@%p1 bra 	$L__BB0_17;
	mov.u32 	%r8, %tid.x;
	cvt.rn.f32.s32 	%f2, %r1;
	cvt.rn.f32.s32 	%f3, %r3;
	cvt.rn.f32.s32 	%f4, %r2;
	cvt.rn.f32.s32 	%f5, %r4;
	and.b32  	%r9, %r7, 3;
	setp.lt.u32 	%p2, %r7, 4;
	mov.b32 	%r87, 0;
	@%p2 bra 	$L__BB0_12;
	cvt.u32.u64 	%r54, %rd4;
	and.b32  	%r87, %r7, 2147483644;
	neg.s32 	%r86, %r87;
	add.s32 	%r85, %r8, %r6;
	shl.b32 	%r13, %r6, 2;
	add.s32 	%r84, %r85, %r54;
	shl.b32 	%r55, %r6, 1;
	add.s32 	%r83, %r8, %r55;
	add.s32 	%r78, %r8, %r54;
	add.s32 	%r82, %r78, %r55;
	mul.lo.s32 	%r56, %r6, 3;
	add.s32 	%r81, %r8, %r56;
	add.s32 	%r80, %r78, %r56;
	mov.u32 	%r79, %r8;
$L__BB0_3:
	div.s32 	%r57, %r79, %r5;
	cvt.rn.f32.s32 	%f31, %r57;
	fma.rn.f32 	%f6, %f16, %f31, %f2;
	mul.lo.s32 	%r58, %r57, %r5;
	sub.s32 	%r59, %r79, %r58;
	cvt.rn.f32.s32 	%f32, %r59;
	fma.rn.f32 	%f33, %f16, %f32, %f3;
	setp.geu.f32 	%p3, %f6, %f4;
	setp.geu.f32 	%p4, %f33, %f5;
	or.pred  	%p5, %p3, %p4;
	@%p5 bra 	$L__BB0_5;
	ld.param.f32 	%f61, [_Z13create_voxelsP5voxelPiPfS2_S2_S2_S2_fffPbS1__param_9];
	mul.f32 	%f34, %f33, %f33;
	fma.rn.f32 	%f35, %f6, %f6, %f34;
	sqrt.rn.f32 	%f36, %f35;
	setp.lt.f32 	%p6, %f36, %f61;
	selp.u16 	%rs1, 1, 0, %p6;
	cvt.s64.s32 	%rd27, %r79;
	add.s64 	%rd28, %rd27, %rd4;
	mad.lo.s64 	%rd29, %rd28, 12, %rd3;
	st.global.f32 	[%rd29], %f6;
	st.global.f32 	[%rd29+4], %f33;
	st.global.f32 	[%rd29+8], %f1;
	cvt.s64.s32 	%rd30, %r78;
	add.s64 	%rd31, %rd2, %rd30;
	st.global.u8 	[%rd31], %rs1;
	selp.u32 	%r60, 1, 0, %p6;
	mul.wide.s32 	%rd32, %r78, 4;
	add.s64 	%rd33, %rd1, %rd32;
	st.global.u32 	[%rd33], %r60;
$L__BB0_5:
	div.s32 	%r61, %r85, %r5;
	cvt.rn.f32.s32 	%f37, %r61;
	fma.rn.f32 	%f8, %f16, %f37, %f2;
	mul.lo.s32 	%r62, %r61, %r5;
	sub.s32 	%r63, %r85, %r62;
	cvt.rn.f32.s32 	%f38, %r63;
	fma.rn.f32 	%f39, %f16, %f38, %f3;
	setp.geu.f32 	%p7, %f8, %f4;
	setp.geu.f32 	%p8, %f39, %f5;
	or.pred  	%p9, %p7, %p8;
	@%p9 bra 	$L__BB0_7;
	ld.param.f32 	%f62, [_Z13create_voxelsP5voxelPiPfS2_S2_S2_S2_fffPbS1__param_9];
	mul.f32 	%f40, %f39, %f39;
	fma.rn.f32 	%f41, %f8, %f8, %f40;
	sqrt.rn.f32 	%f42, %f41;
	setp.lt.f32 	%p10, %f42, %f62;
	selp.u16 	%rs2, 1, 0, %p10;
	cvt.s64.s32 	%rd34, %r85;
	add.s64 	%rd35, %rd34, %rd4;
	mad.lo.s64 	%rd36, %rd35, 12, %rd3;
	st.global.f32 	[%rd36], %f8;
	st.global.f32 	[%rd36+4], %f39;
	st.global.f32 	[%rd36+8], %f1;
	cvt.s64.s32 	%rd37, %r84;
	add.s64 	%rd38, %rd2, %rd37;
	st.global.u8 	[%rd38], %rs2;
	selp.u32 	%r64, 1, 0, %p10;
	mul.wide.s32 	%rd39, %r84, 4;
	add.s64 	%rd40, %rd1, %rd39;
	st.global.u32 	[%rd40], %r64;
$L__BB0_7:
	div.s32 	%r65, %r83, %r5;
	cvt.rn.f32.s32 	%f43, %r65;
	fma.rn.f32 	%f10, %f16, %f43, %f2;
	mul.lo.s32 	%r66, %r65, %r5;
	sub.s32 	%r67, %r83, %r66;
	cvt.rn.f32.s32 	%f44, %r67;
	fma.rn.f32 	%f45, %f16, %f44, %f3;
	setp.geu.f32 	%p11, %f10, %f4;
	setp.geu.f32 	%p12, %f45, %f5;
	or.pred  	%p13, %p11, %p12;
	@%p13 bra 	$L__BB0_9;
	ld.param.f32 	%f63, [_Z13create_voxelsP5voxelPiPfS2_S2_S2_S2_fffPbS1__param_9];
	mul.f32 	%f46, %f45, %f45;
	fma.rn.f32 	%f47, %f10, %f10, %f46;
	sqrt.rn.f32 	%f48, %f47;
	setp.lt.f32 	%p14, %f48, %f63;
	selp.u16 	%rs3, 1, 0, %p14;
	cvt.s64.s32 	%rd41, %r83;
	add.s64 	%rd42, %rd41, %rd4;
	mad.lo.s64 	%rd43, %rd42, 12, %rd3;
	st.global.f32 	[%rd43], %f10;
	st.global.f32 	[%rd43+4], %f45;
	st.global.f32 	[%rd43+8], %f1;
	cvt.s64.s32 	%rd44, %r82;
	add.s64 	%rd45, %rd2, %rd44;
	st.global.u8 	[%rd45], %rs3;
	selp.u32 	%r68, 1, 0, %p14;
	mul.wide.s32 	%rd46, %r82, 4;
	add.s64 	%rd47, %rd1, %rd46;
	st.global.u32 	[%rd47], %r68;
$L__BB0_9:
	div.s32 	%r69, %r81, %r5;
	cvt.rn.f32.s32 	%f49, %r69;
	fma.rn.f32 	%f12, %f16, %f49, %f2;
	mul.lo.s32 	%r70, %r69, %r5;
	sub.s32 	%r71, %r81, %r70;
	cvt.rn.f32.s32 	%f50, %r71;
	fma.rn.f32 	%f51, %f16, %f50, %f3;
	setp.geu.f32 	%p15, %f12, %f4;
	setp.geu.f32 	%p16, %f51, %f5;
	or.pred  	%p17, %p15, %p16;
	@%p17 bra 	$L__BB0_11;
	ld.param.f32 	%f64, [_Z13create_voxelsP5voxelPiPfS2_S2_S2_S2_fffPbS1__param_9];
	mul.f32 	%f52, %f51, %f51;
	fma.rn.f32 	%f53, %f12, %f12, %f52;
	sqrt.rn.f32 	%f54, %f53;
	setp.lt.f32 	%p18, %f54, %f64;
	selp.u16 	%rs4, 1, 0, %p18;
	cvt.s64.s32 	%rd48, %r81;
	add.s64 	%rd49, %rd48, %rd4;
	mad.lo.s64 	%rd50, %rd49, 12, %rd3;
	st.global.f32 	[%rd50], %f12;
	st.global.f32 	[%rd50+4], %f51;
	st.global.f32 	[%rd50+8], %f1;
	cvt.s64.s32 	%rd51, %r80;
	add.s64 	%rd52, %rd2, %rd51;
	st.global.u8 	[%rd52], %rs4;
	selp.u32 	%r72, 1, 0, %p18;
	mul.wide.s32 	%rd53, %r80, 4;
	add.s64 	%rd54, %rd1, %rd53;
	st.global.u32 	[%rd54], %r72;
$L__BB0_11:
	add.s32 	%r86, %r86, 4;
	add.s32 	%r85, %r85, %r13;
	add.s32 	%r84, %r84, %r13;
	add.s32 	%r83, %r83, %r13;
	add.s32 	%r82, %r82, %r13;
	add.s32 	%r81, %r81, %r13;
	add.s32 	%r80, %r80, %r13;
	add.s32 	%r79, %r79, %r13;
	add.s32 	%r78, %r78, %r13;
	setp.ne.s32 	%p19, %r86, 0;
	@%p19 bra 	$L__BB0_3;
$L__BB0_12:
	setp.eq.s32 	%p20, %r9, 0;
	@%p20 bra 	$L__BB0_17;
	cvt.u32.u64 	%r73, %rd4;
	mad.lo.s32 	%r89, %r6, %r87, %r8;
	add.s32 	%r90, %r89, %r73;
	neg.s32 	%r88, %r9;
$L__BB0_14:
	.pragma "nounroll";
	div.s32 	%r74, %r89, %r5;
	cvt.rn.f32.s32 	%f55, %r74;
	fma.rn.f32 	%f14, %f16, %f55, %f2;
	mul.lo.s32 	%r75, %r74, %r5;
	sub.s32 	%r76, %r89, %r75;
	cvt.rn.f32.s32 	%f56, %r76;
	fma.rn.f32 	%f57, %f16, %f56, %f3;
	setp.geu.f32 	%p21, %f14, %f4;
	setp.geu.f32 	%p22, %f57, %f5;
	or.pred  	%p23, %p21, %p22;
	@%p23 bra 	$L__BB0_16;
	ld.param.f32 	%f65, [_Z13create_voxelsP5voxelPiPfS2_S2_S2_S2_fffPbS1__param_9];
	mul.f32 	%f58, %f57, %f57;
	fma.rn.f32 	%f59, %f14, %f14, %f58;
	sqrt.rn.f32 	%f60, %f59;
	setp.lt.f32 	%p24, %f60, %f65;
	selp.u16 	%rs5, 1, 0, %p24;
	cvt.s64.s32 	%rd55, %r89;
	add.s64 	%rd56, %rd55, %rd4;
	mad.lo.s64 	%rd57, %rd56, 12, %rd3;
	st.global.f32 	[%rd57], %f14;
	st.global.f32 	[%rd57+4], %f57;
	st.global.f32 	[%rd57+8], %f1;
	cvt.s64.s32 	%rd58, %r90;
	add.s64 	%rd59, %rd2, %rd58;
	st.global.u8 	[%rd59], %rs5;
	selp.u32 	%r77, 1, 0, %p24;
	mul.wide.s32 	%rd60, %r90, 4;
	add.s64 	%rd61, %rd1, %rd60;
	st.global.u32 	[%rd61], %r77;
$L__BB0_16:
	add.s32 	%r90, %r90, %r6;
	add.s32 	%r89, %r89, %r6;
	add.s32 	%r88, %r88, 1;
	setp.ne.s32 	%p25, %r88, 0;
	@%p25 bra 	$L__BB0_14;
$L__BB0_17:
	ret;

}
	// .globl	_Z14compact_voxelsP5voxelS0_PiPbS1_S1_
.visible .entry _Z14compact_voxelsP5voxelS0_PiPbS1_S1_(
	.param .u64 .ptr .align 1 _Z14compact_voxelsP5voxelS0_PiPbS1_S1__param_0,
	.param .u64 .ptr .align 1 _Z14compact_voxelsP5voxelS0_PiPbS1_S1__param_1,
	.param .u64 .ptr .align 1 _Z14compact_voxelsP5voxelS0_PiPbS1_S1__param_2,
	.param .u64 .ptr .align 1 _Z14compact_voxelsP5voxelS0_PiPbS1_S1__param_3,
	.param .u64 .ptr .align 1 _Z14compact_voxelsP5voxelS0_PiPbS1_S1__param_4,
	.param .u64 .ptr .align 1 _Z14compact_voxelsP5voxelS0_PiPbS1_S1__param_5
)
{
	.reg .pred 	%p<18>;
	.reg .b16 	%rs<6>;
	.reg .b32 	%r<54>;
	.reg .b32 	%f<20>;
	.reg .b64 	%rd<64>;

	ld.param.u64 	%rd7, [_Z14compact_voxelsP5voxelS0_PiPbS1_S1__param_0];
	ld.param.u64 	%rd8, [_Z14compact_voxelsP5voxelS0_PiPbS1_S1__param_1];
	ld.param.u64 	%rd9, [_Z14compact_voxelsP5voxelS0_PiPbS1_S1__param_2];
	ld.param.u64 	%rd10, [_Z14compact_voxelsP5voxelS0_PiPbS1_S1__param_3];
	ld.param.u64 	%rd11, [_Z14compact_voxelsP5voxelS0_PiPbS1_S1__param_4];
	ld.param.u64 	%rd12, [_Z14compact_voxelsP5voxelS0_PiPbS1_S1__param_5];
	cvta.to.global.u64 	%rd1, %rd8;
	cvta.to.global.u64 	%rd2, %rd7;
	cvta.to.global.u64 	%rd3, %rd10;
	cvta.to.global.u64 	%rd4, %rd12;
	cvta.to.global.u64 	%rd5, %rd9;
	cvta.to.global.u64 	%rd6, %rd11;
	mov.u32 	%r1, %ctaid.x;
	mul.wide.u32 	%rd13, %r1, 4;
	add.s64 	%rd14, %rd6, %rd13;
	ld.global.u32 	%r2, [%rd14];
	ld.global.u32 	%r3, [%rd14+4];
	sub.s32 	%r32, %r3, %r2;
	cvt.rn.f32.s32 	%f1, %r32;
	mov.u32 	%r4, %ntid.x;
	cvt.rn.f32.u32 	%f2, %r4;
	div.rn.f32 	%f3, %f1, %f2;
	cvt.rpi.f32.f32 	%f4, %f3;
	cvt.rzi.s32.f32 	%r5, %f4;
	mov.u32 	%r6, %tid.x;
	setp.ne.s32 	%p1, %r6, 0;
	@%p1 bra 	$L__BB1_3;
	mul.wide.s32 	%rd15, %r2, 4;
	add.s64 	%rd16, %rd5, %rd15;
	ld.global.u32 	%r33, [%rd16];
	add.s32 	%r34, %r33, -1;
	add.s64 	%rd18, %rd4, %rd13;
	st.global.u32 	[%rd18], %r34;
	setp.ne.s32 	%p2, %r1, 0;
	@%p2 bra 	$L__BB1_3;
	mov.u32 	%r35, %nctaid.x;
	mul.wide.u32 	%rd19, %r35, 4;
	add.s64 	%rd20, %rd6, %rd19;
	ld.global.u32 	%r36, [%rd20];
	mul.wide.s32 	%rd21, %r36, 4;
	add.s64 	%rd22, %rd5, %rd21;
	ld.global.u32 	%r37, [%rd22+-4];
	add.s64 	%rd23, %rd4, %rd19;
	st.global.u32 	[%rd23], %r37;
$L__BB1_3:
	setp.lt.s32 	%p3, %r5, 1;
	@%p3 bra 	$L__BB1_25;
	and.b32  	%r7, %r5, 3;
	setp.lt.u32 	%p4, %r5, 4;
	mov.b32 	%r51, 0;
	@%p4 bra 	$L__BB1_19;
	and.b32  	%r51, %r5, 2147483644;
	neg.s32 	%r50, %r51;
	add.s32 	%r46, %r6, %r2;
	add.s32 	%r49, %r46, %r4;
	shl.b32 	%r11, %r4, 2;
	shl.b32 	%r39, %r4, 1;
	add.s32 	%r48, %r46, %r39;
	mad.lo.s32 	%r47, %r4, 3, %r46;
$L__BB1_6:
	setp.ge.s32 	%p5, %r46, %r3;
	@%p5 bra 	$L__BB1_9;
	cvt.s64.s32 	%rd24, %r46;
	add.s64 	%rd25, %rd3, %rd24;
	ld.global.u8 	%rs1, [%rd25];
	setp.eq.s16 	%p6, %rs1, 0;
	@%p6 bra 	$L__BB1_9;
	mul.wide.s32 	%rd26, %r46, 4;
	add.s64 	%rd27, %rd5, %rd26;
	ld.global.u32 	%r40, [%rd27];
	mul.wide.s32 	%rd28, %r40, 12;
	add.s64 	%rd29, %rd1, %rd28;
	mul.wide.s32 	%rd30, %r46, 12;
	add.s64 	%rd31, %rd2, %rd30;
	ld.global.f32 	%f5, [%rd31];
	st.global.f32 	[%rd29+-12], %f5;
	ld.global.f32 	%f6, [%rd31+4];
	st.global.f32 	[%rd29+-8], %f6;
	ld.global.f32 	%f7, [%rd31+8];
	st.global.f32 	[%rd29+-4], %f7;
$L__BB1_9:
	setp.ge.s32 	%p7, %r49, %r3;
	@%p7 bra 	$L__BB1_12;
	cvt.s64.s32 	%rd32, %r49;
	add.s64 	%rd33, %rd3, %rd32;
	ld.global.u8 	%rs2, [%rd33];
	setp.eq.s16 	%p8, %rs2, 0;
	@%p8 bra 	$L__BB1_12;
	mul.wide.s32 	%rd34, %r49, 4;
	add.s64 	%rd35, %rd5, %rd34;
	ld.global.u32 	%r41, [%rd35];
	mul.wide.s32 	%rd36, %r41, 12;
	add.s64 	%rd37, %rd1, %rd36;
	mul.wide.s32 	%rd38, %r49, 12;
	add.s64 	%rd39, %rd2, %rd38;
	ld.global.f32 	%f8, [%rd39];
	st.global.f32 	[%rd37+-12], %f8;
	ld.global.f32 	%f9, [%rd39+4];
	st.global.f32 	[%rd37+-8], %f9;
	ld.global.f32 	%f10, [%rd39+8];
	st.global.f32 	[%rd37+-4], %f10;
$L__BB1_12:
	setp.ge.s32 	%p9, %r48, %r3;
	@%p9 bra 	$L__BB1_15;
	cvt.s64.s32 	%rd40, %r48;
	add.s64 	%rd41, %rd3, %rd40;
	ld.global.u8 	%rs3, [%rd41];
	setp.eq.s16 	%p10, %rs3, 0;
	@%p10 bra 	$L__BB1_15;
	mul.wide.s32 	%rd42, %r48, 4;
	add.s64 	%rd43, %rd5, %rd42;
	ld.global.u32 	%r42, [%rd43];
	mul.wide.s32 	%rd44, %r42, 12;
	add.s64 	%rd45, %rd1, %rd44;
	mul.wide.s32 	%rd46, %r48, 12;
	add.s64 	%rd47, %rd2, %rd46;
	ld.global.f32 	%f11, [%rd47];
	st.global.f32 	[%rd45+-12], %f11;
	ld.global.f32 	%f12, [%rd47+4];
	st.global.f32 	[%rd45+-8], %f12;
	ld.global.f32 	%f13, [%rd47+8];
	st.global.f32 	[%rd45+-4], %f13;
$L__BB1_15:
	setp.ge.s32 	%p11, %r47, %r3;
	@%p11 bra 	$L__BB1_18;
	cvt.s64.s32 	%rd48, %r47;
	add.s64 	%rd49, %rd3, %rd48;
	ld.global.u8 	%rs4, [%rd49];
	setp.eq.s16 	%p12, %rs4, 0;
	@%p12 bra 	$L__BB1_18;
	mul.wide.s32 	%rd50, %r47, 4;
	add.s64 	%rd51, %rd5, %rd50;
	ld.global.u32 	%r43, [%rd51];
	mul.wide.s32 	%rd52, %r43, 12;
	add.s64 	%rd53, %rd1, %rd52;
	mul.wide.s32 	%rd54, %r47, 12;
	add.s64 	%rd55, %rd2, %rd54;
	ld.global.f32 	%f14, [%rd55];
	st.global.f32 	[%rd53+-12], %f14;
	ld.global.f32 	%f15, [%rd55+4];
	st.global.f32 	[%rd53+-8], %f15;
	ld.global.f32 	%f16, [%rd55+8];
	st.global.f32 	[%rd53+-4], %f16;
$L__BB1_18:
	add.s32 	%r50, %r50, 4;
	add.s32 	%r49, %r49, %r11;
	add.s32 	%r48, %r48, %r11;
	add.s32 	%r47, %r47, %r11;
	add.s32 	%r46, %r46, %r11;
	setp.ne.s32 	%p13, %r50, 0;
	@%p13 bra 	$L__BB1_6;
$L__BB1_19:
	setp.eq.s32 	%p14, %r7, 0;
	@%p14 bra 	$L__BB1_25;
	add.s32 	%r44, %r6, %r2;
	mad.lo.s32 	%r53, %r4, %r51, %r44;
	neg.s32 	%r52, %r7;
$L__BB1_21:
	.pragma "nounroll";
	setp.ge.s32 	%p15, %r53, %r3;
	@%p15 bra 	$L__BB1_24;
	cvt.s64.s32 	%rd56, %r53;
	add.s64 	%rd57, %rd3, %rd56;
	ld.global.u8 	%rs5, [%rd57];
	setp.eq.s16 	%p16, %rs5, 0;
	@%p16 bra 	$L__BB1_24;
	mul.wide.s32 	%rd58, %r53, 4;
	add.s64 	%rd59, %rd5, %rd58;
	ld.global.u32 	%r45, [%rd59];
	mul.wide.s32 	%rd60, %r45, 12;
	add.s64 	%rd61, %rd1, %rd60;
	mul.wide.s32 	%rd62, %r53, 12;
	add.s64 	%rd63, %rd2, %rd62;
	ld.global.f32 	%f17, [%rd63];
	st.global.f32 	[%rd61+-12], %f17;
	ld.global.f32 	%f18, [%rd63+4];
	st.global.f32 	[%rd61+-8], %f18;
	ld.global.f32 	%f19, [%rd63+8];
	st.global.f32 	[%rd61+-4], %f19;
$L__BB1_24:
	add.s32 	%r53, %r53, %r4;
	add.s32 	%r52, %r52, 1;
	setp.ne.s32 	%p17, %r52, 0;
	@%p17 bra 	$L__BB1_21;
$L__BB1_25:
	ret;

}
	// .globl	_Z21create_anode_responsePfiPiS_S0_
.visible .entry _Z21create_anode_responsePfiPiS_S0_(
	.param .u64 .ptr .align 1 _Z21create_anode_responsePfiPiS_S0__param_0,
	.param .u32 _Z21create_anode_responsePfiPiS_S0__param_1,
	.param .u64 .ptr .align 1 _Z21create_anode_responsePfiPiS_S0__param_2,
	.param .u64 .ptr .align 1 _Z21create_anode_responsePfiPiS_S0__param_3,
	.param .u64 .ptr .align 1 _Z21create_anode_responsePfiPiS_S0__param_4
)
{
	.reg .pred 	%p<11>;
	.reg .b32 	%r<75>;
	.reg .b32 	%f<10>;
	.reg .b64 	%rd<36>;

	ld.param.u64 	%rd4, [_Z21create_anode_responsePfiPiS_S0__param_0];
	ld.param.u32 	%r46, [_Z21create_anode_responsePfiPiS_S0__param_1];
	ld.param.u64 	%rd5, [_Z21create_anode_responsePfiPiS_S0__param_2];
	ld.param.u64 	%rd6, [_Z21create_anode_responsePfiPiS_S0__param_3];
	ld.param.u64 	%rd7, [_Z21create_anode_responsePfiPiS_S0__param_4];
	cvta.to.global.u64 	%rd1, %rd4;
	cvta.to.global.u64 	%rd2, %rd6;
	cvta.to.global.u64 	%rd3, %rd5;
	cvta.to.global.u64 	%rd8, %rd7;
	mov.u32 	%r47, %ctaid.x;
	mul.wide.u32 	%rd9, %r47, 4;
	add.s64 	%rd10, %rd8, %rd9;
	ld.global.u32 	%r1, [%rd10];
	ld.global.u32 	%r48, [%rd10+4];
	sub.s32 	%r2, %r48, %r1;
	mul.lo.s32 	%r3, %r46, %r47;
	cvt.rn.f32.s32 	%f1, %r2;
	mov.u32 	%r4, %ntid.x;
	cvt.rn.f32.u32 	%f2, %r4;
	div.rn.f32 	%f3, %f1, %f2;
	cvt.rpi.f32.f32 	%f4, %f3;
	cvt.rzi.s32.f32 	%r5, %f4;
	setp.lt.s32 	%p1, %r5, 1;
	@%p1 bra 	$L__BB2_17;
	mov.u32 	%r6, %tid.x;
	and.b32  	%r7, %r5, 3;
	setp.lt.u32 	%p2, %r5, 4;
	mov.b32 	%r71, 0;
	@%p2 bra 	$L__BB2_12;
	and.b32  	%r71, %r5, 2147483644;
	neg.s32 	%r70, %r71;
	add.s32 	%r69, %r6, %r4;
	shl.b32 	%r11, %r4, 2;
	shl.b32 	%r50, %r4, 1;
	add.s32 	%r68, %r6, %r50;
	mul.lo.s32 	%r51, %r4, 3;
	add.s32 	%r67, %r6, %r51;
	add.s32 	%r66, %r69, %r1;
	add.s32 	%r63, %r6, %r1;
	add.s32 	%r65, %r63, %r50;
	add.s32 	%r64, %r63, %r51;
	mov.u32 	%r62, %r6;
$L__BB2_3:
	setp.ge.s32 	%p3, %r62, %r2;
	@%p3 bra 	$L__BB2_5;
	mul.wide.s32 	%rd11, %r63, 4;
	add.s64 	%rd12, %rd3, %rd11;
	ld.global.u32 	%r52, [%rd12];
	add.s32 	%r53, %r52, %r3;
	add.s64 	%rd13, %rd2, %rd11;
	ld.global.f32 	%f5, [%rd13];
	mul.wide.s32 	%rd14, %r53, 4;
	add.s64 	%rd15, %rd1, %rd14;
	st.global.f32 	[%rd15], %f5;
$L__BB2_5:
	setp.ge.s32 	%p4, %r69, %r2;
	@%p4 bra 	$L__BB2_7;
	mul.wide.s32 	%rd16, %r66, 4;
	add.s64 	%rd17, %rd3, %rd16;
	ld.global.u32 	%r54, [%rd17];
	add.s32 	%r55, %r54, %r3;
	add.s64 	%rd18, %rd2, %rd16;
	ld.global.f32 	%f6, [%rd18];
	mul.wide.s32 	%rd19, %r55, 4;
	add.s64 	%rd20, %rd1, %rd19;
	st.global.f32 	[%rd20], %f6;
$L__BB2_7:
	setp.ge.s32 	%p5, %r68, %r2;
	@%p5 bra 	$L__BB2_9;
	mul.wide.s32 	%rd21, %r65, 4;
	add.s64 	%rd22, %rd3, %rd21;
	ld.global.u32 	%r56, [%rd22];
	add.s32 	%r57, %r56, %r3;
	add.s64 	%rd23, %rd2, %rd21;
	ld.global.f32 	%f7, [%rd23];
	mul.wide.s32 	%rd24, %r57, 4;
	add.s64 	%rd25, %rd1, %rd24;
	st.global.f32 	[%rd25], %f7;
$L__BB2_9:
	setp.ge.s32 	%p6, %r67, %r2;
	@%p6 bra 	$L__BB2_11;
	mul.wide.s32 	%rd26, %r64, 4;
	add.s64 	%rd27, %rd3, %rd26;
	ld.global.u32 	%r58, [%rd27];
	add.s32 	%r59, %r58, %r3;
	add.s64 	%rd28, %rd2, %rd26;
	ld.global.f32 	%f8, [%rd28];
	mul.wide.s32 	%rd29, %r59, 4;
	add.s64 	%rd30, %rd1, %rd29;
	st.global.f32 	[%rd30], %f8;
$L__BB2_11:
	add.s32 	%r70, %r70, 4;
	add.s32 	%r69, %r69, %r11;
	add.s32 	%r68, %r68, %r11;
	add.s32 	%r67, %r67, %r11;
	add.s32 	%r66, %r66, %r11;
	add.s32 	%r65, %r65, %r11;
	add.s32 	%r64, %r64, %r11;
	add.s32 	%r63, %r63, %r11;
	add.s32 	%r62, %r62, %r11;
	setp.ne.s32 	%p7, %r70, 0;
	@%p7 bra 	$L__BB2_3;
$L__BB2_12:
	setp.eq.s32 	%p8, %r7, 0;
	@%p8 bra 	$L__BB2_17;
	mad.lo.s32 	%r74, %r4, %r71, %r6;
	add.s32 	%r73, %r74, %r1;
	neg.s32 	%r72, %r7;
$L__BB2_14:
	.pragma "nounroll";
	setp.ge.s32 	%p9, %r74, %r2;
	@%p9 bra 	$L__BB2_16;
	mul.wide.s32 	%rd31, %r73, 4;
	add.s64 	%rd32, %rd3, %rd31;
	ld.global.u32 	%r60, [%rd32];
	add.s32 	%r61, %r60, %r3;
	add.s64 	%rd33, %rd2, %rd31;
	ld.global.f32 	%f9, [%rd33];
	mul.wide.s32 	%rd34, %r61, 4;
	add.s64 	%rd35, %rd1, %rd34;
	st.global.f32 	[%rd35], %f9;
$L__BB2_16:
	add.s32 	%r74, %r74, %r4;
	add.s32 	%r73, %r73, %r4;
	add.s32 	%r72, %r72, 1;
	setp.ne.s32 	%p10, %r72, 0;
	@%p10 bra 	$L__BB2_14;
$L__BB2_17:
	ret;

}
	// .globl	_Z22compute_active_sensorsPfPbPiiiiP5voxelfS_S_fiffP10correction
.visible .entry _Z22compute_active_sensorsPfPbPiiiiP5voxelfS_S_fiffP10correction(
	.param .u64 .ptr .align 1 _Z22compute_active_sensorsPfPbPiiiiP5voxelfS_S_fiffP10correction_param_0,
	.param .u64 .ptr .align 1 _Z22compute_active_sensorsPfPbPiiiiP5voxelfS_S_fiffP10correction_param_1,
	.param .u64 .ptr .align 1 _Z22compute_active_sensorsPfPbPiiiiP5voxelfS_S_fiffP10correction_param_2,
	.param .u32 _Z22compute_active_sensorsPfPbPiiiiP5voxelfS_S_fiffP10correction_param_3,
	.param .u32 _Z22compute_active_sensorsPfPbPiiiiP5voxelfS_S_fiffP10correction_param_4,
	.param .u32 _Z22compute_active_sensorsPfPbPiiiiP5voxelfS_S_fiffP10correction_param_5,
	.param .u64 .ptr .align 1 _Z22compute_active_sensorsPfPbPiiiiP5voxelfS_S_fiffP10correction_param_6,
	.param .f32 _Z22compute_active_sensorsPfPbPiiiiP5voxelfS_S_fiffP10correction_param_7,
	.param .u64 .ptr .align 1 _Z22compute_active_sensorsPfPbPiiiiP5voxelfS_S_fiffP10correction_param_8,
	.param .u64 .ptr .align 1 _Z22compute_active_sensorsPfPbPiiiiP5voxelfS_S_fiffP10correction_param_9,
	.param .f32 _Z22compute_active_sensorsPfPbPiiiiP5voxelfS_S_fiffP10correction_param_10,
	.param .u32 _Z22compute_active_sensorsPfPbPiiiiP5voxelfS_S_fiffP10correction_param_11,
	.param .f32 _Z22compute_active_sensorsPfPbPiiiiP5voxelfS_S_fiffP10correction_param_12,
	.param .f32 _Z22compute_active_sensorsPfPbPiiiiP5voxelfS_S_fiffP10correction_param_13,
	.param .u64 .ptr .align 1 _Z22compute_active_sensorsPfPbPiiiiP5voxelfS_S_fiffP10correction_param_14
)
{
	.reg .pred 	%p<31>;
	.reg .b16 	%rs<8>;
	.reg .b32 	%r<68>;
	.reg .b32 	%f<124>;
	.reg .b64 	%rd<88>;

	ld.param.u64 	%rd17, [_Z22compute_active_sensorsPfPbPiiiiP5voxelfS_S_fiffP10correction_param_0];
	ld.param.u64 	%rd18, [_Z22compute_active_sensorsPfPbPiiiiP5voxelfS_S_fiffP10correction_param_1];
	ld.param.u64 	%rd19, [_Z22compute_active_sensorsPfPbPiiiiP5voxelfS_S_fiffP10correction_param_2];
	ld.param.u32 	%r18, [_Z22compute_active_sensorsPfPbPiiiiP5voxelfS_S_fiffP10correction_param_3];
	ld.param.u32 	%r16, [_Z22compute_active_sensorsPfPbPiiiiP5voxelfS_S_fiffP10correction_param_4];
	ld.param.u32 	%r19, [_Z22compute_active_sensorsPfPbPiiiiP5voxelfS_S_fiffP10correction_param_5];
	ld.param.u64 	%rd14, [_Z22compute_active_sensorsPfPbPiiiiP5voxelfS_S_fiffP10correction_param_6];
	ld.param.f32 	%f1, [_Z22compute_active_sensorsPfPbPiiiiP5voxelfS_S_fiffP10correction_param_7];
	ld.param.u64 	%rd15, [_Z22compute_active_sensorsPfPbPiiiiP5voxelfS_S_fiffP10correction_param_8];
	ld.param.u64 	%rd16, [_Z22compute_active_sensorsPfPbPiiiiP5voxelfS_S_fiffP10correction_param_9];
	ld.param.f32 	%f2, [_Z22compute_active_sensorsPfPbPiiiiP5voxelfS_S_fiffP10correction_param_10];
	ld.param.u32 	%r17, [_Z22compute_active_sensorsPfPbPiiiiP5voxelfS_S_fiffP10correction_param_11];
	ld.param.f32 	%f3, [_Z22compute_active_sensorsPfPbPiiiiP5voxelfS_S_fiffP10correction_param_12];
	ld.param.f32 	%f4, [_Z22compute_active_sensorsPfPbPiiiiP5voxelfS_S_fiffP10correction_param_13];
	ld.param.u64 	%rd20, [_Z22compute_active_sensorsPfPbPiiiiP5voxelfS_S_fiffP10correction_param_14];
	cvta.to.global.u64 	%rd1, %rd17;
	cvta.to.global.u64 	%rd2, %rd20;
	cvta.to.global.u64 	%rd3, %rd19;
	cvta.to.global.u64 	%rd4, %rd18;
	cvta.to.global.u64 	%rd5, %rd16;
	cvta.to.global.u64 	%rd6, %rd15;
	mov.u32 	%r20, %ctaid.x;
	mov.u32 	%r21, %ntid.x;
	mov.u32 	%r22, %tid.x;
	mad.lo.s32 	%r1, %r20, %r21, %r22;
	mul.lo.s32 	%r2, %r19, %r1;
	setp.ge.s32 	%p1, %r1, %r18;
	setp.lt.s32 	%p2, %r16, 1;
	or.pred  	%p3, %p1, %p2;
	@%p3 bra 	$L__BB3_9;
	cvta.to.global.u64 	%rd21, %rd14;
	mul.wide.s32 	%rd22, %r1, 12;
	add.s64 	%rd7, %rd21, %rd22;
	setp.lt.u32 	%p4, %r16, 4;
	mov.b32 	%r66, 0;
	mov.u32 	%r65, %r66;
	@%p4 bra 	$L__BB3_4;
	and.b32  	%r66, %r16, 2147483644;
	neg.s32 	%r62, %r66;
	add.s64 	%rd87, %rd6, 8;
	add.s64 	%rd86, %rd5, 8;
	mov.b32 	%r65, 0;
$L__BB3_3:
	.pragma "nounroll";
	add.s32 	%r26, %r65, %r2;
	ld.global.f32 	%f5, [%rd7];
	ld.global.f32 	%f6, [%rd87+-8];
	sub.f32 	%f7, %f5, %f6;
	ld.global.f32 	%f8, [%rd7+4];
	ld.global.f32 	%f9, [%rd86+-8];
	sub.f32 	%f10, %f8, %f9;
	abs.f32 	%f11, %f7;
	setp.le.f32 	%p5, %f11, %f1;
	abs.f32 	%f12, %f10;
	setp.le.f32 	%p6, %f12, %f1;
	and.pred  	%p7, %p5, %p6;
	selp.u16 	%rs1, 1, 0, %p7;
	selp.u32 	%r27, 1, 0, %p7;
	add.s32 	%r28, %r65, %r27;
	cvt.s64.s32 	%rd23, %r26;
	add.s64 	%rd24, %rd4, %rd23;
	st.global.u8 	[%rd24], %rs1;
	mul.wide.s32 	%rd25, %r26, 4;
	add.s64 	%rd26, %rd3, %rd25;
	st.global.u32 	[%rd26], %r27;
	sub.f32 	%f14, %f7, %f3;
	div.rn.f32 	%f15, %f14, %f2;
	cvt.rn.f32.u32 	%f16, %r27;
	fma.rn.f32 	%f17, %f15, %f16, 0f3F000000;
	cvt.rmi.s32.f32 	%r29, %f17;
	sub.f32 	%f18, %f10, %f4;
	div.rn.f32 	%f19, %f18, %f2;
	fma.rn.f32 	%f20, %f19, %f16, 0f3F000000;
	cvt.rmi.s32.f32 	%r30, %f20;
	mad.lo.s32 	%r31, %r29, %r17, %r30;
	mul.wide.s32 	%rd27, %r31, 12;
	add.s64 	%rd28, %rd2, %rd27;
	ld.global.f32 	%f21, [%rd28+8];
	add.s64 	%rd29, %rd1, %rd25;
	st.global.f32 	[%rd29], %f21;
	ld.global.f32 	%f22, [%rd7];
	ld.global.f32 	%f23, [%rd87+-4];
	sub.f32 	%f24, %f22, %f23;
	ld.global.f32 	%f25, [%rd7+4];
	ld.global.f32 	%f26, [%rd86+-4];
	sub.f32 	%f27, %f25, %f26;
	abs.f32 	%f28, %f24;
	setp.le.f32 	%p8, %f28, %f1;
	abs.f32 	%f29, %f27;
	setp.le.f32 	%p9, %f29, %f1;
	and.pred  	%p10, %p8, %p9;
	selp.u16 	%rs2, 1, 0, %p10;
	selp.u32 	%r32, 1, 0, %p10;
	add.s32 	%r33, %r28, %r32;
	selp.u64 	%rd30, 1, 0, %p7;
	add.s64 	%rd31, %rd24, %rd30;
	st.global.u8 	[%rd31], %rs2;
	selp.b64 	%rd32, 4, 0, %p7;
	add.s64 	%rd33, %rd26, %rd32;
	st.global.u32 	[%rd33], %r32;
	sub.f32 	%f31, %f24, %f3;
	div.rn.f32 	%f32, %f31, %f2;
	cvt.rn.f32.u32 	%f33, %r32;
	fma.rn.f32 	%f34, %f32, %f33, 0f3F000000;
	cvt.rmi.s32.f32 	%r34, %f34;
	sub.f32 	%f35, %f27, %f4;
	div.rn.f32 	%f36, %f35, %f2;
	fma.rn.f32 	%f37, %f36, %f33, 0f3F000000;
	cvt.rmi.s32.f32 	%r35, %f37;
	mad.lo.s32 	%r36, %r34, %r17, %r35;
	mul.wide.s32 	%rd34, %r36, 12;
	add.s64 	%rd35, %rd2, %rd34;
	ld.global.f32 	%f38, [%rd35+8];
	add.s64 	%rd36, %rd29, %rd32;
	st.global.f32 	[%rd36], %f38;
	ld.global.f32 	%f39, [%rd7];
	ld.global.f32 	%f40, [%rd87];
	sub.f32 	%f41, %f39, %f40;
	ld.global.f32 	%f42, [%rd7+4];
	ld.global.f32 	%f43, [%rd86];
	sub.f32 	%f44, %f42, %f43;
	abs.f32 	%f45, %f41;
	setp.le.f32 	%p11, %f45, %f1;
	abs.f32 	%f46, %f44;
	setp.le.f32 	%p12, %f46, %f1;
	and.pred  	%p13, %p11, %p12;
	selp.u16 	%rs3, 1, 0, %p13;
	selp.u32 	%r37, 1, 0, %p13;
	add.s32 	%r38, %r33, %r37;
	selp.u64 	%rd37, 1, 0, %p10;
	add.s64 	%rd38, %rd31, %rd37;
	st.global.u8 	[%rd38], %rs3;
	selp.b64 	%rd39, 4, 0, %p10;
	add.s64 	%rd40, %rd33, %rd39;
	st.global.u32 	[%rd40], %r37;
	sub.f32 	%f48, %f41, %f3;
	div.rn.f32 	%f49, %f48, %f2;
	cvt.rn.f32.u32 	%f50, %r37;
	fma.rn.f32 	%f51, %f49, %f50, 0f3F000000;
	cvt.rmi.s32.f32 	%r39, %f51;
	sub.f32 	%f52, %f44, %f4;
	div.rn.f32 	%f53, %f52, %f2;
	fma.rn.f32 	%f54, %f53, %f50, 0f3F000000;
	cvt.rmi.s32.f32 	%r40, %f54;
	mad.lo.s32 	%r41, %r39, %r17, %r40;
	mul.wide.s32 	%rd41, %r41, 12;
	add.s64 	%rd42, %rd2, %rd41;
	ld.global.f32 	%f55, [%rd42+8];
	add.s64 	%rd43, %rd36, %rd39;
	st.global.f32 	[%rd43], %f55;
	ld.global.f32 	%f56, [%rd7];
	ld.global.f32 	%f57, [%rd87+4];
	sub.f32 	%f58, %f56, %f57;
	ld.global.f32 	%f59, [%rd7+4];
	ld.global.f32 	%f60, [%rd86+4];
	sub.f32 	%f61, %f59, %f60;
	abs.f32 	%f62, %f58;
	setp.le.f32 	%p14, %f62, %f1;
	abs.f32 	%f63, %f61;
	setp.le.f32 	%p15, %f63, %f1;
	and.pred  	%p16, %p14, %p15;
	selp.u16 	%rs4, 1, 0, %p16;
	selp.u32 	%r42, 1, 0, %p16;
	add.s32 	%r65, %r38, %r42;
	selp.u64 	%rd44, 1, 0, %p13;
	add.s64 	%rd45, %rd38, %rd44;
	st.global.u8 	[%rd45], %rs4;
	selp.b64 	%rd46, 4, 0, %p13;
	add.s64 	%rd47, %rd40, %rd46;
	st.global.u32 	[%rd47], %r42;
	sub.f32 	%f65, %f58, %f3;
	div.rn.f32 	%f66, %f65, %f2;
	cvt.rn.f32.u32 	%f67, %r42;
	fma.rn.f32 	%f68, %f66, %f67, 0f3F000000;
	cvt.rmi.s32.f32 	%r43, %f68;
	sub.f32 	%f69, %f61, %f4;
	div.rn.f32 	%f70, %f69, %f2;
	fma.rn.f32 	%f71, %f70, %f67, 0f3F000000;
	cvt.rmi.s32.f32 	%r44, %f71;
	mad.lo.s32 	%r45, %r43, %r17, %r44;
	mul.wide.s32 	%rd48, %r45, 12;
	add.s64 	%rd49, %rd2, %rd48;
	ld.global.f32 	%f72, [%rd49+8];
	add.s64 	%rd50, %rd43, %rd46;
	st.global.f32 	[%rd50], %f72;
	add.s32 	%r62, %r62, 4;
	add.s64 	%rd87, %rd87, 16;
	add.s64 	%rd86, %rd86, 16;
	setp.ne.s32 	%p17, %r62, 0;
	@%p17 bra 	$L__BB3_3;
$L__BB3_4:
	and.b32  	%r11, %r16, 3;
	setp.eq.s32 	%p18, %r11, 0;
	@%p18 bra 	$L__BB3_9;
	setp.eq.s32 	%p19, %r11, 1;
	@%p19 bra 	$L__BB3_7;
	ld.param.u64 	%rd84, [_Z22compute_active_sensorsPfPbPiiiiP5voxelfS_S_fiffP10correction_param_9];
	ld.param.u64 	%rd82, [_Z22compute_active_sensorsPfPbPiiiiP5voxelfS_S_fiffP10correction_param_8];
	add.s32 	%r46, %r65, %r2;
	ld.global.f32 	%f73, [%rd7];
	cvta.to.global.u64 	%rd51, %rd82;
	mul.wide.u32 	%rd52, %r66, 4;
	add.s64 	%rd53, %rd51, %rd52;
	ld.global.f32 	%f74, [%rd53];
	sub.f32 	%f75, %f73, %f74;
	ld.global.f32 	%f76, [%rd7+4];
	cvta.to.global.u64 	%rd54, %rd84;
	add.s64 	%rd55, %rd54, %rd52;
	ld.global.f32 	%f77, [%rd55];
	sub.f32 	%f78, %f76, %f77;
	abs.f32 	%f79, %f75;
	setp.le.f32 	%p20, %f79, %f1;
	abs.f32 	%f80, %f78;
	setp.le.f32 	%p21, %f80, %f1;
	and.pred  	%p22, %p20, %p21;
	selp.u16 	%rs5, 1, 0, %p22;
	selp.u32 	%r47, 1, 0, %p22;
	add.s32 	%r48, %r65, %r47;
	cvt.s64.s32 	%rd56, %r46;
	add.s64 	%rd57, %rd4, %rd56;
	st.global.u8 	[%rd57], %rs5;
	mul.wide.s32 	%rd58, %r46, 4;
	add.s64 	%rd59, %rd3, %rd58;
	st.global.u32 	[%rd59], %r47;
	sub.f32 	%f82, %f75, %f3;
	div.rn.f32 	%f83, %f82, %f2;
	cvt.rn.f32.u32 	%f84, %r47;
	fma.rn.f32 	%f85, %f83, %f84, 0f3F000000;
	cvt.rmi.s32.f32 	%r49, %f85;
	sub.f32 	%f86, %f78, %f4;
	div.rn.f32 	%f87, %f86, %f2;
	fma.rn.f32 	%f88, %f87, %f84, 0f3F000000;
	cvt.rmi.s32.f32 	%r50, %f88;
	mad.lo.s32 	%r51, %r49, %r17, %r50;
	mul.wide.s32 	%rd60, %r51, 12;
	add.s64 	%rd61, %rd2, %rd60;
	ld.global.f32 	%f89, [%rd61+8];
	add.s64 	%rd62, %rd1, %rd58;
	st.global.f32 	[%rd62], %f89;
	ld.global.f32 	%f90, [%rd7];
	ld.global.f32 	%f91, [%rd53+4];
	sub.f32 	%f92, %f90, %f91;
	ld.global.f32 	%f93, [%rd7+4];
	ld.global.f32 	%f94, [%rd55+4];
	sub.f32 	%f95, %f93, %f94;
	abs.f32 	%f96, %f92;
	setp.le.f32 	%p23, %f96, %f1;
	abs.f32 	%f97, %f95;
	setp.le.f32 	%p24, %f97, %f1;
	and.pred  	%p25, %p23, %p24;
	selp.u16 	%rs6, 1, 0, %p25;
	selp.u32 	%r52, 1, 0, %p25;
	add.s32 	%r65, %r48, %r52;
	selp.u64 	%rd63, 1, 0, %p22;
	add.s64 	%rd64, %rd57, %rd63;
	st.global.u8 	[%rd64], %rs6;
	selp.b64 	%rd65, 4, 0, %p22;
	add.s64 	%rd66, %rd59, %rd65;
	st.global.u32 	[%rd66], %r52;
	sub.f32 	%f99, %f92, %f3;
	div.rn.f32 	%f100, %f99, %f2;
	cvt.rn.f32.u32 	%f101, %r52;
	fma.rn.f32 	%f102, %f100, %f101, 0f3F000000;
	cvt.rmi.s32.f32 	%r53, %f102;
	sub.f32 	%f103, %f95, %f4;
	div.rn.f32 	%f104, %f103, %f2;
	fma.rn.f32 	%f105, %f104, %f101, 0f3F000000;
	cvt.rmi.s32.f32 	%r54, %f105;
	mad.lo.s32 	%r55, %r53, %r17, %r54;
	mul.wide.s32 	%rd67, %r55, 12;
	add.s64 	%rd68, %rd2, %rd67;
	ld.global.f32 	%f106, [%rd68+8];
	add.s64 	%rd69, %rd62, %rd65;
	st.global.f32 	[%rd69], %f106;
	add.s32 	%r66, %r66, 2;
$L__BB3_7:
	and.b32  	%r56, %r16, 1;
	setp.eq.b32 	%p26, %r56, 1;
	not.pred 	%p27, %p26;
	@%p27 bra 	$L__BB3_9;
	ld.param.u64 	%rd85, [_Z22compute_active_sensorsPfPbPiiiiP5voxelfS_S_fiffP10correction_param_9];
	ld.param.u64 	%rd83, [_Z22compute_active_sensorsPfPbPiiiiP5voxelfS_S_fiffP10correction_param_8];
	add.s32 	%r57, %r65, %r2;
	ld.global.f32 	%f107, [%rd7];
	cvta.to.global.u64 	%rd70, %rd83;
	mul.wide.u32 	%rd71, %r66, 4;
	add.s64 	%rd72, %rd70, %rd71;
	ld.global.f32 	%f108, [%rd72];
	sub.f32 	%f109, %f107, %f108;
	ld.global.f32 	%f110, [%rd7+4];
	cvta.to.global.u64 	%rd73, %rd85;
	add.s64 	%rd74, %rd73, %rd71;
	ld.global.f32 	%f111, [%rd74];
	sub.f32 	%f112, %f110, %f111;
	abs.f32 	%f113, %f109;
	setp.le.f32 	%p28, %f113, %f1;
	abs.f32 	%f114, %f112;
	setp.le.f32 	%p29, %f114, %f1;
	and.pred  	%p30, %p28, %p29;
	selp.u16 	%rs7, 1, 0, %p30;
	selp.u32 	%r58, 1, 0, %p30;
	cvt.s64.s32 	%rd75, %r57;
	add.s64 	%rd76, %rd4, %rd75;
	st.global.u8 	[%rd76], %rs7;
	mul.wide.s32 	%rd77, %r57, 4;
	add.s64 	%rd78, %rd3, %rd77;
	st.global.u32 	[%rd78], %r58;
	sub.f32 	%f116, %f109, %f3;
	div.rn.f32 	%f117, %f116, %f2;
	cvt.rn.f32.u32 	%f118, %r58;
	fma.rn.f32 	%f119, %f117, %f118, 0f3F000000;
	cvt.rmi.s32.f32 	%r59, %f119;
	sub.f32 	%f120, %f112, %f4;
	div.rn.f32 	%f121, %f120, %f2;
	fma.rn.f32 	%f122, %f121, %f118, 0f3F000000;
	cvt.rmi.s32.f32 	%r60, %f122;
	mad.lo.s32 	%r61, %r59, %r17, %r60;
	mul.wide.s32 	%rd79, %r61, 12;
	add.s64 	%rd80, %rd2, %rd79;
	ld.global.f32 	%f123, [%rd80+8];
	add.s64 	%rd81, %rd1, %rd77;
	st.global.f32 	[%rd81], %f123;
$L__BB3_9:
	ret;

}


// ===== COMPILED SASS (sm_100) =====

	.target	sm_100

	.elftype	@"ET_EXEC"


//--------------------- .note.nv.tkinfo           --------------------------
	.section	.note.nv.tkinfo,"",@"SHT_NOTE"
	.sectionflags	@"SHF_NOTE_NV_TKINFO"
	.tkinfo
        /*0018*/ 	.word	0x00000002
        /*0030*/ 	.string	""
        /*0030*/ 	.string	"ptxas"
        /*0030*/ 	.string	"Cuda compilation tools, release 13.0, V13.0.88"
        /*0030*/ 	.string	"Build cuda_13.0.r13.0/compiler.36424714_0"
        /*0030*/ 	.string	"-arch sm_100 -m 64 "



//--------------------- .note.nv.cuinfo           --------------------------
	.section	.note.nv.cuinfo,"",@"SHT_NOTE"
	.sectionflags	@"SHF_NOTE_NV_CUINFO"
        /*0018*/ 	.short	0x0002
        /*001a*/ 	.short	0x0064
        /*001c*/ 	.short	0x0082
	.zero		2


//--------------------- .nv.info                  --------------------------
	.section	.nv.info,"",@"SHT_CUDA_INFO"
	.align	4


	//----- nvinfo : EIATTR_REGCOUNT
	.align		4
        /*0000*/ 	.byte	0x04, 0x2f
        /*0002*/ 	.short	(.L_1 - .L_0)
	.align		4
.L_0:
        /*0004*/ 	.word	index@(_Z13create_voxelsP5voxelPiPfS2_S2_S2_S2_fffPbS1_)
        /*0008*/ 	.word	0x00000020


	//----- nvinfo : EIATTR_FRAME_SIZE
	.align		4
.L_1:
        /*000c*/ 	.byte	0x04, 0x11
        /*000e*/ 	.short	(.L_3 - .L_2)
	.align		4
.L_2:
        /*0010*/ 	.word	index@($__internal_4_$__cuda_sm3x_div_rn_noftz_f32_slowpath)
        /*0014*/ 	.word	0x00000000


	//----- nvinfo : EIATTR_FRAME_SIZE
	.align		4
.L_3:
        /*0018*/ 	.byte	0x04, 0x11
        /*001a*/ 	.short	(.L_5 - .L_4)
	.align		4
.L_4:
        /*001c*/ 	.word	index@($__internal_3_$__cuda_sm20_sqrt_rn_f32_slowpath)
        /*0020*/ 	.word	0x00000000


	//----- nvinfo : EIATTR_FRAME_SIZE
	.align		4
.L_5:
        /*0024*/ 	.byte	0x04, 0x11
        /*0026*/ 	.short	(.L_7 - .L_6)
	.align		4
.L_6:
        /*0028*/ 	.word	index@(_Z13create_voxelsP5voxelPiPfS2_S2_S2_S2_fffPbS1_)
        /*002c*/ 	.word	0x00000000


	//----- nvinfo : EIATTR_REGCOUNT
	.align		4
.L_7:
        /*0030*/ 	.byte	0x04, 0x2f
        /*0032*/ 	.short	(.L_9 - .L_8)
	.align		4
.L_8:
        /*0034*/ 	.word	index@(_Z14compact_voxelsP5voxelS0_PiPbS1_S1_)
        /*0038*/ 	.word	0x00000020


	//----- nvinfo : EIATTR_FRAME_SIZE
	.align		4
.L_9:
        /*003c*/ 	.byte	0x04, 0x11
        /*003e*/ 	.short	(.L_11 - .L_10)
	.align		4
.L_10:
        /*0040*/ 	.word	index@($__internal_2_$__cuda_sm3x_div_rn_noftz_f32_slowpath)
        /*0044*/ 	.word	0x00000000


	//----- nvinfo : EIATTR_FRAME_SIZE
	.align		4
.L_11:
        /*0048*/ 	.byte	0x04, 0x11
        /*004a*/ 	.short	(.L_13 - .L_12)
	.align		4
.L_12:
        /*004c*/ 	.word	index@(_Z14compact_voxelsP5voxelS0_PiPbS1_S1_)
        /*0050*/ 	.word	0x00000000


	//----- nvinfo : EIATTR_REGCOUNT
	.align		4
.L_13:
        /*0054*/ 	.byte	0x04, 0x2f
        /*0056*/ 	.short	(.L_15 - .L_14)
	.align		4
.L_14:
        /*0058*/ 	.word	index@(_Z21create_anode_responsePfiPiS_S0_)
        /*005c*/ 	.word	0x00000020


	//----- nvinfo : EIATTR_FRAME_SIZE
	.align		4
.L_15:
        /*0060*/ 	.byte	0x04, 0x11
        /*0062*/ 	.short	(.L_17 - .L_16)
	.align		4
.L_16:
        /*0064*/ 	.word	index@($__internal_1_$__cuda_sm3x_div_rn_noftz_f32_slowpath)
        /*0068*/ 	.word	0x00000000


	//----- nvinfo : EIATTR_FRAME_SIZE
	.align		4
.L_17:
        /*006c*/ 	.byte	0x04, 0x11
        /*006e*/ 	.short	(.L_19 - .L_18)
	.align		4
.L_18:
        /*0070*/ 	.word	index@(_Z21create_anode_responsePfiPiS_S0_)
        /*0074*/ 	.word	0x00000000


	//----- nvinfo : EIATTR_REGCOUNT
	.align		4
.L_19:
        /*0078*/ 	.byte	0x04, 0x2f
        /*007a*/ 	.short	(.L_21 - .L_20)
	.align		4
.L_20:
        /*007c*/ 	.word	index@(_Z22compute_active_sensorsPfPbPiiiiP5voxelfS_S_fiffP10correction)
        /*0080*/ 	.word	0x00000024


	//----- nvinfo : EIATTR_FRAME_SIZE
	.align		4
.L_21:
        /*0084*/ 	.byte	0x04, 0x11
        /*0086*/ 	.short	(.L_23 - .L_22)
	.align		4
.L_22:
        /*0088*/ 	.word	index@($__internal_0_$__cuda_sm3x_div_rn_noftz_f32_slowpath)
        /*008c*/ 	.word	0x00000000


	//----- nvinfo : EIATTR_FRAME_SIZE
	.align		4
.L_23:
        /*0090*/ 	.byte	0x04, 0x11
        /*0092*/ 	.short	(.L_25 - .L_24)
	.align		4
.L_24:
        /*0094*/ 	.word	index@(_Z22compute_active_sensorsPfPbPiiiiP5voxelfS_S_fiffP10correction)
        /*0098*/ 	.word	0x00000000


	//----- nvinfo : EIATTR_MIN_STACK_SIZE
	.align		4
.L_25:
        /*009c*/ 	.byte	0x04, 0x12
        /*009e*/ 	.short	(.L_27 - .L_26)
	.align		4
.L_26:
        /*00a0*/ 	.word	index@(_Z22compute_active_sensorsPfPbPiiiiP5voxelfS_S_fiffP10correction)
        /*00a4*/ 	.word	0x00000000


	//----- nvinfo : EIATTR_MIN_STACK_SIZE
	.align		4
.L_27:
        /*00a8*/ 	.byte	0x04, 0x12
        /*00aa*/ 	.short	(.L_29 - .L_28)
	.align		4
.L_28:
        /*00ac*/ 	.word	index@(_Z21create_anode_responsePfiPiS_S0_)
        /*00b0*/ 	.word	0x00000000


	//----- nvinfo : EIATTR_MIN_STACK_SIZE
	.align		4
.L_29:
        /*00b4*/ 	.byte	0x04, 0x12
        /*00b6*/ 	.short	(.L_31 - .L_30)
	.align		4
.L_30:
        /*00b8*/ 	.word	index@(_Z14compact_voxelsP5voxelS0_PiPbS1_S1_)
        /*00bc*/ 	.word	0x00000000


	//----- nvinfo : EIATTR_MIN_STACK_SIZE
	.align		4
.L_31:
        /*00c0*/ 	.byte	0x04, 0x12
        /*00c2*/ 	.short	(.L_33 - .L_32)
	.align		4
.L_32:
        /*00c4*/ 	.word	index@(_Z13create_voxelsP5voxelPiPfS2_S2_S2_S2_fffPbS1_)
        /*00c8*/ 	.word	0x00000000
.L_33:


//--------------------- .nv.compat                --------------------------
	.section	.nv.compat,"",@"SHT_CUDA_COMPAT_INFO"
	.align	4
        /*0000*/ 	.byte	0x02, 0x09, 0x00, 0x00, 0x02, 0x02, 0x01, 0x00, 0x02, 0x05, 0x05, 0x00, 0x03, 0x07, 0x01, 0x01
        /*0010*/ 	.byte	0x02, 0x03, 0x00, 0x00, 0x02, 0x06, 0x01, 0x00, 0x04, 0x0b, 0x08, 0x00, 0x01, 0x00, 0x00, 0x00
        /*0020*/ 	.byte	0x00, 0x00, 0x00, 0x00


//--------------------- .nv.info._Z22compute_active_sensorsPfPbPiiiiP5voxelfS_S_fiffP10correction --------------------------
	.section	.nv.info._Z22compute_active_sensorsPfPbPiiiiP5voxelfS_S_fiffP10correction,"",@"SHT_CUDA_INFO"
	.sectionflags	@""
	.align	4


	//----- nvinfo : EIATTR_CUDA_API_VERSION
	.align		4
        /*0000*/ 	.byte	0x04, 0x37
        /*0002*/ 	.short	(.L_35 - .L_34)
.L_34:
        /*0004*/ 	.word	0x00000082


	//----- nvinfo : EIATTR_KPARAM_INFO
	.align		4
.L_35:
        /*0008*/ 	.byte	0x04, 0x17
        /*000a*/ 	.short	(.L_37 - .L_36)
.L_36:
        /*000c*/ 	.word	0x00000000
        /*0010*/ 	.short	0x000e
        /*0012*/ 	.short	0x0058
        /*0014*/ 	.byte	0x00, 0xf5, 0x21, 0x00


	//----- nvinfo : EIATTR_KPARAM_INFO
	.align		4
.L_37:
        /*0018*/ 	.byte	0x04, 0x17
        /*001a*/ 	.short	(.L_39 - .L_38)
.L_38:
        /*001c*/ 	.word	0x00000000
        /*0020*/ 	.short	0x000d
        /*0022*/ 	.short	0x0054
        /*0024*/ 	.byte	0x00, 0xf0, 0x11, 0x00


	//----- nvinfo : EIATTR_KPARAM_INFO
	.align		4
.L_39:
        /*0028*/ 	.byte	0x04, 0x17
        /*002a*/ 	.short	(.L_41 - .L_40)
.L_40:
        /*002c*/ 	.word	0x00000000
        /*0030*/ 	.short	0x000c
        /*0032*/ 	.short	0x0050
        /*0034*/ 	.byte	0x00, 0xf0, 0x11, 0x00


	//----- nvinfo : EIATTR_KPARAM_INFO
	.align		4
.L_41:
        /*0038*/ 	.byte	0x04, 0x17
        /*003a*/ 	.short	(.L_43 - .L_42)
.L_42:
        /*003c*/ 	.word	0x00000000
        /*0040*/ 	.short	0x000b
        /*0042*/ 	.short	0x004c
        /*0044*/ 	.byte	0x00, 0xf0, 0x11, 0x00


	//----- nvinfo : EIATTR_KPARAM_INFO
	.align		4
.L_43:
        /*0048*/ 	.byte	0x04, 0x17
        /*004a*/ 	.short	(.L_45 - .L_44)
.L_44:
        /*004c*/ 	.word	0x00000000
        /*0050*/ 	.short	0x000a
        /*0052*/ 	.short	0x0048
        /*0054*/ 	.byte	0x00, 0xf0, 0x11, 0x00


	//----- nvinfo : EIATTR_KPARAM_INFO
	.align		4
.L_45:
        /*0058*/ 	.byte	0x04, 0x17
        /*005a*/ 	.short	(.L_47 - .L_46)
.L_46:
        /*005c*/ 	.word	0x00000000
        /*0060*/ 	.short	0x0009
        /*0062*/ 	.short	0x0040
        /*0064*/ 	.byte	0x00, 0xf5, 0x21, 0x00


	//----- nvinfo : EIATTR_KPARAM_INFO
	.align		4
.L_47:
        /*0068*/ 	.byte	0x04, 0x17
        /*006a*/ 	.short	(.L_49 - .L_48)
.L_48:
        /*006c*/ 	.word	0x00000000
        /*0070*/ 	.short	0x0008
        /*0072*/ 	.short	0x0038
        /*0074*/ 	.byte	0x00, 0xf5, 0x21, 0x00


	//----- nvinfo : EIATTR_KPARAM_INFO
	.align		4
.L_49:
        /*0078*/ 	.byte	0x04, 0x17
        /*007a*/ 	.short	(.L_51 - .L_50)
.L_50:
        /*007c*/ 	.word	0x00000000
        /*0080*/ 	.short	0x0007
        /*0082*/ 	.short	0x0030
        /*0084*/ 	.byte	0x00, 0xf0, 0x11, 0x00


	//----- nvinfo : EIATTR_KPARAM_INFO
	.align		4
.L_51:
        /*0088*/ 	.byte	0x04, 0x17
        /*008a*/ 	.short	(.L_53 - .L_52)
.L_52:
        /*008c*/ 	.word	0x00000000
        /*0090*/ 	.short	0x0006
        /*0092*/ 	.short	0x0028
        /*0094*/ 	.byte	0x00, 0xf5, 0x21, 0x00


	//----- nvinfo : EIATTR_KPARAM_INFO
	.align		4
.L_53:
        /*0098*/ 	.byte	0x04, 0x17
        /*009a*/ 	.short	(.L_55 - .L_54)
.L_54:
        /*009c*/ 	.word	0x00000000
        /*00a0*/ 	.short	0x0005
        /*00a2*/ 	.short	0x0020
        /*00a4*/ 	.byte	0x00, 0xf0, 0x11, 0x00


	//----- nvinfo : EIATTR_KPARAM_INFO
	.align		4
.L_55:
        /*00a8*/ 	.byte	0x04, 0x17
        /*00aa*/ 	.short	(.L_57 - .L_56)
.L_56:
        /*00ac*/ 	.word	0x00000000
        /*00b0*/ 	.short	0x0004
        /*00b2*/ 	.short	0x001c
        /*00b4*/ 	.byte	0x00, 0xf0, 0x11, 0x00


	//----- nvinfo : EIATTR_KPARAM_INFO
	.align		4
.L_57:
        /*00b8*/ 	.byte	0x04, 0x17
        /*00ba*/ 	.short	(.L_59 - .L_58)
.L_58:
        /*00bc*/ 	.word	0x00000000
        /*00c0*/ 	.short	0x0003
        /*00c2*/ 	.short	0x0018
        /*00c4*/ 	.byte	0x00, 0xf0, 0x11, 0x00


	//----- nvinfo : EIATTR_KPARAM_INFO
	.align		4
.L_59:
        /*00c8*/ 	.byte	0x04, 0x17
        /*00ca*/ 	.short	(.L_61 - .L_60)
.L_60:
        /*00cc*/ 	.word	0x00000000
        /*00d0*/ 	.short	0x0002
        /*00d2*/ 	.short	0x0010
        /*00d4*/ 	.byte	0x00, 0xf5, 0x21, 0x00


	//----- nvinfo : EIATTR_KPARAM_INFO
	.align		4
.L_61:
        /*00d8*/ 	.byte	0x04, 0x17
        /*00da*/ 	.short	(.L_63 - .L_62)
.L_62:
        /*00dc*/ 	.word	0x00000000
        /*00e0*/ 	.short	0x0001
        /*00e2*/ 	.short	0x0008
        /*00e4*/ 	.byte	0x00, 0xf5, 0x21, 0x00


	//----- nvinfo : EIATTR_KPARAM_INFO
	.align		4
.L_63:
        /*00e8*/ 	.byte	0x04, 0x17
        /*00ea*/ 	.short	(.L_65 - .L_64)
.L_64:
        /*00ec*/ 	.word	0x00000000
        /*00f0*/ 	.short	0x0000
        /*00f2*/ 	.short	0x0000
        /*00f4*/ 	.byte	0x00, 0xf5, 0x21, 0x00


	//----- nvinfo : EIATTR_SPARSE_MMA_MASK
	.align		4
.L_65:
        /*00f8*/ 	.byte	0x03, 0x50
        /*00fa*/ 	.short	0x0000


	//----- nvinfo : EIATTR_MAXREG_COUNT
	.align		4
        /*00fc*/ 	.byte	0x03, 0x1b
        /*00fe*/ 	.short	0x00ff


	//----- nvinfo : EIATTR_MERCURY_ISA_VERSION
	.align		4
        /*0100*/ 	.byte	0x03, 0x5f
        /*0102*/ 	.short	0x0101


	//----- nvinfo : EIATTR_VRC_CTA_INIT_COUNT
	.align		4
        /*0104*/ 	.byte	0x02, 0x4a
	.zero		1
	.zero		1


	//----- nvinfo : EIATTR_EXIT_INSTR_OFFSETS
	.align		4
        /*0108*/ 	.byte	0x04, 0x1c
        /*010a*/ 	.short	(.L_67 - .L_66)


	//   ....[0]....
.L_66:
        /*010c*/ 	.word	0x00000080


	//   ....[1]....
        /*0110*/ 	.word	0x00001190


	//   ....[2]....
        /*0114*/ 	.word	0x00001a50


	//   ....[3]....
        /*0118*/ 	.word	0x00001eb0


	//----- nvinfo : EIATTR_CRS_STACK_SIZE
	.align		4
.L_67:
        /*011c*/ 	.byte	0x04, 0x1e
        /*011e*/ 	.short	(.L_69 - .L_68)
.L_68:
        /*0120*/ 	.word	0x00000000


	//----- nvinfo : EIATTR_CBANK_PARAM_SIZE
	.align		4
.L_69:
        /*0124*/ 	.byte	0x03, 0x19
        /*0126*/ 	.short	0x0060


	//----- nvinfo : EIATTR_PARAM_CBANK
	.align		4
        /*0128*/ 	.byte	0x04, 0x0a
        /*012a*/ 	.short	(.L_71 - .L_70)
	.align		4
.L_70:
        /*012c*/ 	.word	index@(.nv.constant0._Z22compute_active_sensorsPfPbPiiiiP5voxelfS_S_fiffP10correction)
        /*0130*/ 	.short	0x0380
        /*0132*/ 	.short	0x0060


	//----- nvinfo : EIATTR_SW_WAR
	.align		4
.L_71:
        /*0134*/ 	.byte	0x04, 0x36
        /*0136*/ 	.short	(.L_73 - .L_72)
.L_72:
        /*0138*/ 	.word	0x00000008
.L_73:


//--------------------- .nv.info._Z21create_anode_responsePfiPiS_S0_ --------------------------
	.section	.nv.info._Z21create_anode_responsePfiPiS_S0_,"",@"SHT_CUDA_INFO"
	.sectionflags	@""
	.align	4


	//----- nvinfo : EIATTR_CUDA_API_VERSION
	.align		4
        /*0000*/ 	.byte	0x04, 0x37
        /*0002*/ 	.short	(.L_75 - .L_74)
.L_74:
        /*0004*/ 	.word	0x00000082


	//----- nvinfo : EIATTR_KPARAM_INFO
	.align		4
.L_75:
        /*0008*/ 	.byte	0x04, 0x17
        /*000a*/ 	.short	(.L_77 - .L_76)
.L_76:
        /*000c*/ 	.word	0x00000000
        /*0010*/ 	.short	0x0004
        /*0012*/ 	.short	0x0020
        /*0014*/ 	.byte	0x00, 0xf5, 0x21, 0x00


	//----- nvinfo : EIATTR_KPARAM_INFO
	.align		4
.L_77:
        /*0018*/ 	.byte	0x04, 0x17
        /*001a*/ 	.short	(.L_79 - .L_78)
.L_78:
        /*001c*/ 	.word	0x00000000
        /*0020*/ 	.short	0x0003
        /*0022*/ 	.short	0x0018
        /*0024*/ 	.byte	0x00, 0xf5, 0x21, 0x00


	//----- nvinfo : EIATTR_KPARAM_INFO
	.align		4
.L_79:
        /*0028*/ 	.byte	0x04, 0x17
        /*002a*/ 	.short	(.L_81 - .L_80)
.L_80:
        /*002c*/ 	.word	0x00000000
        /*0030*/ 	.short	0x0002
        /*0032*/ 	.short	0x0010
        /*0034*/ 	.byte	0x00, 0xf5, 0x21, 0x00


	//----- nvinfo : EIATTR_KPARAM_INFO
	.align		4
.L_81:
        /*0038*/ 	.byte	0x04, 0x17
        /*003a*/ 	.short	(.L_83 - .L_82)
.L_82:
        /*003c*/ 	.word	0x00000000
        /*0040*/ 	.short	0x0001
        /*0042*/ 	.short	0x0008
        /*0044*/ 	.byte	0x00, 0xf0, 0x11, 0x00


	//----- nvinfo : EIATTR_KPARAM_INFO
	.align		4
.L_83:
        /*0048*/ 	.byte	0x04, 0x17
        /*004a*/ 	.short	(.L_85 - .L_84)
.L_84:
        /*004c*/ 	.word	0x00000000
        /*0050*/ 	.short	0x0000
        /*0052*/ 	.short	0x0000
        /*0054*/ 	.byte	0x00, 0xf5, 0x21, 0x00


	//----- nvinfo : EIATTR_SPARSE_MMA_MASK
	.align		4
.L_85:
        /*0058*/ 	.byte	0x03, 0x50
        /*005a*/ 	.short	0x0000


	//----- nvinfo : EIATTR_MAXREG_COUNT
	.align		4
        /*005c*/ 	.byte	0x03, 0x1b
        /*005e*/ 	.short	0x00ff


	//----- nvinfo : EIATTR_MERCURY_ISA_VERSION
	.align		4
        /*0060*/ 	.byte	0x03, 0x5f
        /*0062*/ 	.short	0x0101


	//----- nvinfo : EIATTR_VRC_CTA_INIT_COUNT
	.align		4
        /*0064*/ 	.byte	0x02, 0x4a
	.zero		1
	.zero		1


	//----- nvinfo : EIATTR_EXIT_INSTR_OFFSETS
	.align		4
        /*0068*/ 	.byte	0x04, 0x1c
        /*006a*/ 	.short	(.L_87 - .L_86)


	//   ....[0]....
.L_86:
        /*006c*/ 	.word	0x00000180


	//   ....[1]....
        /*0070*/ 	.word	0x00000640


	//   ....[2]....
        /*0074*/ 	.word	0x00000790


	//----- nvinfo : EIATTR_CRS_STACK_SIZE
	.align		4
.L_87:
        /*0078*/ 	.byte	0x04, 0x1e
        /*007a*/ 	.short	(.L_89 - .L_88)
.L_88:
        /*007c*/ 	.word	0x00000000


	//----- nvinfo : EIATTR_CBANK_PARAM_SIZE
	.align		4
.L_89:
        /*0080*/ 	.byte	0x03, 0x19
        /*0082*/ 	.short	0x0028


	//----- nvinfo : EIATTR_PARAM_CBANK
	.align		4
        /*0084*/ 	.byte	0x04, 0x0a
        /*0086*/ 	.short	(.L_91 - .L_90)
	.align		4
.L_90:
        /*0088*/ 	.word	index@(.nv.constant0._Z21create_anode_responsePfiPiS_S0_)
        /*008c*/ 	.short	0x0380
        /*008e*/ 	.short	0x0028


	//----- nvinfo : EIATTR_SW_WAR
	.align		4
.L_91:
        /*0090*/ 	.byte	0x04, 0x36
        /*0092*/ 	.short	(.L_93 - .L_92)
.L_92:
        /*0094*/ 	.word	0x00000008
.L_93:


//--------------------- .nv.info._Z14compact_voxelsP5voxelS0_PiPbS1_S1_ --------------------------
	.section	.nv.info._Z14compact_voxelsP5voxelS0_PiPbS1_S1_,"",@"SHT_CUDA_INFO"
	.sectionflags	@""
	.align	4


	//----- nvinfo : EIATTR_CUDA_API_VERSION
	.align		4
        /*0000*/ 	.byte	0x04, 0x37
        /*0002*/ 	.short	(.L_95 - .L_94)
.L_94:
        /*0004*/ 	.word	0x00000082


	//----- nvinfo : EIATTR_KPARAM_INFO
	.align		4
.L_95:
        /*0008*/ 	.byte	0x04, 0x17
        /*000a*/ 	.short	(.L_97 - .L_96)
.L_96:
        /*000c*/ 	.word	0x00000000
        /*0010*/ 	.short	0x0005
        /*0012*/ 	.short	0x0028
        /*0014*/ 	.byte	0x00, 0xf5, 0x21, 0x00


	//----- nvinfo : EIATTR_KPARAM_INFO
	.align		4
.L_97:
        /*0018*/ 	.byte	0x04, 0x17
        /*001a*/ 	.short	(.L_99 - .L_98)
.L_98:
        /*001c*/ 	.word	0x00000000
        /*0020*/ 	.short	0x0004
        /*0022*/ 	.short	0x0020
        /*0024*/ 	.byte	0x00, 0xf5, 0x21, 0x00


	//----- nvinfo : EIATTR_KPARAM_INFO
	.align		4
.L_99:
        /*0028*/ 	.byte	0x04, 0x17
        /*002a*/ 	.short	(.L_101 - .L_100)
.L_100:
        /*002c*/ 	.word	0x00000000
        /*0030*/ 	.short	0x0003
        /*0032*/ 	.short	0x0018
        /*0034*/ 	.byte	0x00, 0xf5, 0x21, 0x00


	//----- nvinfo : EIATTR_KPARAM_INFO
	.align		4
.L_101:
        /*0038*/ 	.byte	0x04, 0x17
        /*003a*/ 	.short	(.L_103 - .L_102)
.L_102:
        /*003c*/ 	.word	0x00000000
        /*0040*/ 	.short	0x0002
        /*0042*/ 	.short	0x0010
        /*0044*/ 	.byte	0x00, 0xf5, 0x21, 0x00


	//----- nvinfo : EIATTR_KPARAM_INFO
	.align		4
.L_103:
        /*0048*/ 	.byte	0x04, 0x17
        /*004a*/ 	.short	(.L_105 - .L_104)
.L_104:
        /*004c*/ 	.word	0x00000000
        /*0050*/ 	.short	0x0001
        /*0052*/ 	.short	0x0008
        /*0054*/ 	.byte	0x00, 0xf5, 0x21, 0x00


	//----- nvinfo : EIATTR_KPARAM_INFO
	.align		4
.L_105:
        /*0058*/ 	.byte	0x04, 0x17
        /*005a*/ 	.short	(.L_107 - .L_106)
.L_106:
        /*005c*/ 	.word	0x00000000
        /*0060*/ 	.short	0x0000
        /*0062*/ 	.short	0x0000
        /*0064*/ 	.byte	0x00, 0xf5, 0x21, 0x00


	//----- nvinfo : EIATTR_SPARSE_MMA_MASK
	.align		4
.L_107:
        /*0068*/ 	.byte	0x03, 0x50
        /*006a*/ 	.short	0x0000


	//----- nvinfo : EIATTR_MAXREG_COUNT
	.align		4
        /*006c*/ 	.byte	0x03, 0x1b
        /*006e*/ 	.short	0x00ff


	//----- nvinfo : EIATTR_MERCURY_ISA_VERSION
	.align		4
        /*0070*/ 	.byte	0x03, 0x5f
        /*0072*/ 	.short	0x0101


	//----- nvinfo : EIATTR_VRC_CTA_INIT_COUNT
	.align		4
        /*0074*/ 	.byte	0x02, 0x4a
	.zero		1
	.zero		1


	//----- nvinfo : EIATTR_EXIT_INSTR_OFFSETS
	.align		4
        /*0078*/ 	.byte	0x04, 0x1c
        /*007a*/ 	.short	(.L_109 - .L_108)


	//   ....[0]....
.L_108:
        /*007c*/ 	.word	0x000002e0


	//   ....[1]....
        /*0080*/ 	.word	0x00000910


	//   ....[2]....
        /*0084*/ 	.word	0x00000b00


	//----- nvinfo : EIATTR_CRS_STACK_SIZE
	.align		4
.L_109:
        /*0088*/ 	.byte	0x04, 0x1e
        /*008a*/ 	.short	(.L_111 - .L_110)
.L_110:
        /*008c*/ 	.word	0x00000000


	//----- nvinfo : EIATTR_CBANK_PARAM_SIZE
	.align		4
.L_111:
        /*0090*/ 	.byte	0x03, 0x19
        /*0092*/ 	.short	0x0030


	//----- nvinfo : EIATTR_PARAM_CBANK
	.align		4
        /*0094*/ 	.byte	0x04, 0x0a
        /*0096*/ 	.short	(.L_113 - .L_112)
	.align		4
.L_112:
        /*0098*/ 	.word	index@(.nv.constant0._Z14compact_voxelsP5voxelS0_PiPbS1_S1_)
        /*009c*/ 	.short	0x0380
        /*009e*/ 	.short	0x0030


	//----- nvinfo : EIATTR_SW_WAR
	.align		4
.L_113:
        /*00a0*/ 	.byte	0x04, 0x36
        /*00a2*/ 	.short	(.L_115 - .L_114)
.L_114:
        /*00a4*/ 	.word	0x00000008
.L_115:


//--------------------- .nv.info._Z13create_voxelsP5voxelPiPfS2_S2_S2_S2_fffPbS1_ --------------------------
	.section	.nv.info._Z13create_voxelsP5voxelPiPfS2_S2_S2_S2_fffPbS1_,"",@"SHT_CUDA_INFO"
	.sectionflags	@""
	.align	4


	//----- nvinfo : EIATTR_CUDA_API_VERSION
	.align		4
        /*0000*/ 	.byte	0x04, 0x37
        /*0002*/ 	.short	(.L_117 - .L_116)
.L_116:
        /*0004*/ 	.word	0x00000082


	//----- nvinfo : EIATTR_KPARAM_INFO
	.align		4
.L_117:
        /*0008*/ 	.byte	0x04, 0x17
        /*000a*/ 	.short	(.L_119 - .L_118)
.L_118:
        /*000c*/ 	.word	0x00000000
        /*0010*/ 	.short	0x000b
        /*0012*/ 	.short	0x0050
        /*0014*/ 	.byte	0x00, 0xf5, 0x21, 0x00


	//----- nvinfo : EIATTR_KPARAM_INFO
	.align		4
.L_119:
        /*0018*/ 	.byte	0x04, 0x17
        /*001a*/ 	.short	(.L_121 - .L_120)
.L_120:
        /*001c*/ 	.word	0x00000000
        /*0020*/ 	.short	0x000a
        /*0022*/ 	.short	0x0048
        /*0024*/ 	.byte	0x00, 0xf5, 0x21, 0x00


	//----- nvinfo : EIATTR_KPARAM_INFO
	.align		4
.L_121:
        /*0028*/ 	.byte	0x04, 0x17
        /*002a*/ 	.short	(.L_123 - .L_122)
.L_122:
        /*002c*/ 	.word	0x00000000
        /*0030*/ 	.short	0x0009
        /*0032*/ 	.short	0x0040
        /*0034*/ 	.byte	0x00, 0xf0, 0x11, 0x00


	//----- nvinfo : EIATTR_KPARAM_INFO
	.align		4
.L_123:
        /*0038*/ 	.byte	0x04, 0x17
        /*003a*/ 	.short	(.L_125 - .L_124)
.L_124:
        /*003c*/ 	.word	0x00000000
        /*0040*/ 	.short	0x0008
        /*0042*/ 	.short	0x003c
        /*0044*/ 	.byte	0x00, 0xf0, 0x11, 0x00


	//----- nvinfo : EIATTR_KPARAM_INFO
	.align		4
.L_125:
        /*0048*/ 	.byte	0x04, 0x17
        /*004a*/ 	.short	(.L_127 - .L_126)
.L_126:
        /*004c*/ 	.word	0x00000000
        /*0050*/ 	.short	0x0007
        /*0052*/ 	.short	0x0038
        /*0054*/ 	.byte	0x00, 0xf0, 0x11, 0x00


	//----- nvinfo : EIATTR_KPARAM_INFO
	.align		4
.L_127:
        /*0058*/ 	.byte	0x04, 0x17
        /*005a*/ 	.short	(.L_129 - .L_128)
.L_128:
        /*005c*/ 	.word	0x00000000
        /*0060*/ 	.short	0x0006
        /*0062*/ 	.short	0x0030
        /*0064*/ 	.byte	0x00, 0xf5, 0x21, 0x00


	//----- nvinfo : EIATTR_KPARAM_INFO
	.align		4
.L_129:
        /*0068*/ 	.byte	0x04, 0x17
        /*006a*/ 	.short	(.L_131 - .L_130)
.L_130:
        /*006c*/ 	.word	0x00000000
        /*0070*/ 	.short	0x0005
        /*0072*/ 	.short	0x0028
        /*0074*/ 	.byte	0x00, 0xf5, 0x21, 0x00


	//----- nvinfo : EIATTR_KPARAM_INFO
	.align		4
.L_131:
        /*0078*/ 	.byte	0x04, 0x17
        /*007a*/ 	.short	(.L_133 - .L_132)
.L_132:
        /*007c*/ 	.word	0x00000000
        /*0080*/ 	.short	0x0004
        /*0082*/ 	.short	0x0020
        /*0084*/ 	.byte	0x00, 0xf5, 0x21, 0x00


	//----- nvinfo : EIATTR_KPARAM_INFO
	.align		4
.L_133:
        /*0088*/ 	.byte	0x04, 0x17
        /*008a*/ 	.short	(.L_135 - .L_134)
.L_134:
        /*008c*/ 	.word	0x00000000
        /*0090*/ 	.short	0x0003
        /*0092*/ 	.short	0x0018
        /*0094*/ 	.byte	0x00, 0xf5, 0x21, 0x00


	//----- nvinfo : EIATTR_KPARAM_INFO
	.align		4
.L_135:
        /*0098*/ 	.byte	0x04, 0x17
        /*009a*/ 	.short	(.L_137 - .L_136)
.L_136:
        /*009c*/ 	.word	0x00000000
        /*00a0*/ 	.short	0x0002
        /*00a2*/ 	.short	0x0010
        /*00a4*/ 	.byte	0x00, 0xf5, 0x21, 0x00


	//----- nvinfo : EIATTR_KPARAM_INFO
	.align		4
.L_137:
        /*00a8*/ 	.byte	0x04, 0x17
        /*00aa*/ 	.short	(.L_139 - .L_138)
.L_138:
        /*00ac*/ 	.word	0x00000000
        /*00b0*/ 	.short	0x0001
        /*00b2*/ 	.short	0x0008
        /*00b4*/ 	.byte	0x00, 0xf5, 0x21, 0x00


	//----- nvinfo : EIATTR_KPARAM_INFO
	.align		4
.L_139:
        /*00b8*/ 	.byte	0x04, 0x17
        /*00ba*/ 	.short	(.L_141 - .L_140)
.L_140:
        /*00bc*/ 	.word	0x00000000
        /*00c0*/ 	.short	0x0000
        /*00c2*/ 	.short	0x0000
        /*00c4*/ 	.byte	0x00, 0xf5, 0x21, 0x00


	//----- nvinfo : EIATTR_SPARSE_MMA_MASK
	.align		4
.L_141:
        /*00c8*/ 	.byte	0x03, 0x50
        /*00ca*/ 	.short	0x0000


	//----- nvinfo : EIATTR_MAXREG_COUNT
	.align		4
        /*00cc*/ 	.byte	0x03, 0x1b
        /*00ce*/ 	.short	0x00ff


	//----- nvinfo : EIATTR_MERCURY_ISA_VERSION
	.align		4
        /*00d0*/ 	.byte	0x03, 0x5f
        /*00d2*/ 	.short	0x0101


	//----- nvinfo : EIATTR_VRC_CTA_INIT_COUNT
	.align		4
        /*00d4*/ 	.byte	0x02, 0x4a
	.zero		1
	.zero		1


	//----- nvinfo : EIATTR_EXIT_INSTR_OFFSETS
	.align		4
        /*00d8*/ 	.byte	0x04, 0x1c
        /*00da*/ 	.short	(.L_143 - .L_142)


	//   ....[0]....
.L_142:
        /*00dc*/ 	.word	0x000004f0


	//   ....[1]....
        /*00e0*/ 	.word	0x000018a0


	//   ....[2]....
        /*00e4*/ 	.word	0x00001da0


	//----- nvinfo : EIATTR_CRS_STACK_SIZE
	.align		4
.L_143:
        /*00e8*/ 	.byte	0x04, 0x1e
        /*00ea*/ 	.short	(.L_145 - .L_144)
.L_144:
        /*00ec*/ 	.word	0x00000000


	//----- nvinfo : EIATTR_CBANK_PARAM_SIZE
	.align		4
.L_145:
        /*00f0*/ 	.byte	0x03, 0x19
        /*00f2*/ 	.short	0x0058


	//----- nvinfo : EIATTR_PARAM_CBANK
	.align		4
        /*00f4*/ 	.byte	0x04, 0x0a
        /*00f6*/ 	.short	(.L_147 - .L_146)
	.align		4
.L_146:
        /*00f8*/ 	.word	index@(.nv.constant0._Z13create_voxelsP5voxelPiPfS2_S2_S2_S2_fffPbS1_)
        /*00fc*/ 	.short	0x0380
        /*00fe*/ 	.short	0x0058


	//----- nvinfo : EIATTR_SW_WAR
	.align		4
.L_147:
        /*0100*/ 	.byte	0x04, 0x36
        /*0102*/ 	.short	(.L_149 - .L_148)
.L_148:
        /*0104*/ 	.word	0x00000008
.L_149:


//--------------------- .nv.callgraph             --------------------------
	.section	.nv.callgraph,"",@"SHT_CUDA_CALLGRAPH"
	.align	4
	.sectionentsize	8
	.align		4
        /*0000*/ 	.word	0x00000000
	.align		4
        /*0004*/ 	.word	0xffffffff
	.align		4
        /*0008*/ 	.word	0x00000000
	.align		4
        /*000c*/ 	.word	0xfffffffe
	.align		4
        /*0010*/ 	.word	0x00000000
	.align		4
        /*0014*/ 	.word	0xfffffffd
	.align		4
        /*0018*/ 	.word	0x00000000
	.align		4
        /*001c*/ 	.word	0xfffffffc


//--------------------- .text._Z22compute_active_sensorsPfPbPiiiiP5voxelfS_S_fiffP10correction --------------------------
	.section	.text._Z22compute_active_sensorsPfPbPiiiiP5voxelfS_S_fiffP10correction,"ax",@progbits
	.align	128
        .global         _Z22compute_active_sensorsPfPbPiiiiP5voxelfS_S_fiffP10correction
        .type           _Z22compute_active_sensorsPfPbPiiiiP5voxelfS_S_fiffP10correction,@function
        .size           _Z22compute_active_sensorsPfPbPiiiiP5voxelfS_S_fiffP10correction,(.L_x_122 - _Z22compute_active_sensorsPfPbPiiiiP5voxelfS_S_fiffP10correction)
        .other          _Z22compute_active_sensorsPfPbPiiiiP5voxelfS_S_fiffP10correction,@"STO_CUDA_ENTRY STV_DEFAULT"
_Z22compute_active_sensorsPfPbPiiiiP5voxelfS_S_fiffP10correction:
.text._Z22compute_active_sensorsPfPbPiiiiP5voxelfS_S_fiffP10correction:
[----:B------:R-:W-:Y:S01]  /*0000*/  LDC R1, c[0x0][0x37c] ;  /* 0x0000df00ff017b82 */ /* 0x000fe20000000800 */
[----:B------:R-:W0:Y:S07]  /*0010*/  S2R R0, SR_TID.X ;  /* 0x0000000000007919 */ /* 0x000e2e0000002100 */
[----:B------:R-:W0:Y:S08]  /*0020*/  S2UR UR4, SR_CTAID.X ;  /* 0x00000000000479c3 */ /* 0x000e300000002500 */
[----:B------:R-:W0:Y:S08]  /*0030*/  LDC R7, c[0x0][0x360] ;  /* 0x0000d800ff077b82 */ /* 0x000e300000000800 */
[----:B------:R-:W1:Y:S01]  /*0040*/  LDC.64 R2, c[0x0][0x398] ;  /* 0x0000e600ff027b82 */ /* 0x000e620000000a00 */
[----:B0-----:R-:W-:Y:S01]  /*0050*/  IMAD R7, R7, UR4, R0 ;  /* 0x0000000407077c24 */ /* 0x001fe2000f8e0200 */
[----:B-1----:R-:W-:-:S04]  /*0060*/  ISETP.GE.AND P0, PT, R3, 0x1, PT ;  /* 0x000000010300780c */ /* 0x002fc80003f06270 */
[----:B------:R-:W-:-:S13]  /*0070*/  ISETP.GE.OR P0, PT, R7, R2, !P0 ;  /* 0x000000020700720c */ /* 0x000fda0004706670 */
[----:B------:R-:W-:Y:S05]  /*0080*/  @P0 EXIT ;  /* 0x000000000000094d */ /* 0x000fea0003800000 */
[----:B------:R-:W0:Y:S01]  /*0090*/  LDC.64 R18, c[0x0][0x3a8] ;  /* 0x0000ea00ff127b82 */ /* 0x000e220000000a00 */
[----:B------:R-:W-:Y:S01]  /*00a0*/  ISETP.GE.U32.AND P0, PT, R3, 0x4, PT ;  /* 0x000000040300780c */ /* 0x000fe20003f06070 */
[----:B------:R-:W1:Y:S01]  /*00b0*/  LDCU.64 UR8, c[0x0][0x358] ;  /* 0x00006b00ff0877ac */ /* 0x000e620008000a00 */
[----:B------:R-:W-:Y:S01]  /*00c0*/  HFMA2 R6, -RZ, RZ, 0, 0 ;  /* 0x00000000ff067431 */ /* 0x000fe200000001ff */
[----:B------:R-:W-:-:S04]  /*00d0*/  MOV R12, RZ ;  /* 0x000000ff000c7202 */ /* 0x000fc80000000f00 */
[----:B------:R-:W2:Y:S01]  /*00e0*/  LDC R0, c[0x0][0x3c8] ;  /* 0x0000f200ff007b82 */ /* 0x000ea20000000800 */
[----:B0-----:R-:W-:-:S05]  /*00f0*/  IMAD.WIDE R18, R7, 0xc, R18 ;  /* 0x0000000c07127825 */ /* 0x001fca00078e0212 */
[----:B-1----:R-:W-:Y:S05]  /*0100*/  @!P0 BRA `(.L_x_0) ;  /* 0x0000001000188947 */ /* 0x002fea0003800000 */
[----:B------:R-:W0:Y:S01]  /*0110*/  LDCU.64 UR6, c[0x0][0x3b8] ;  /* 0x00007700ff0677ac */ /* 0x000e220008000a00 */
[----:B------:R-:W-:Y:S01]  /*0120*/  LOP3.LUT R6, R3, 0x7ffffffc, RZ, 0xc0, !PT ;  /* 0x7ffffffc03067812 */ /* 0x000fe200078ec0ff */
[----:B------:R-:W-:Y:S01]  /*0130*/  IMAD.MOV.U32 R12, RZ, RZ, RZ ;  /* 0x000000ffff0c7224 */ /* 0x000fe200078e00ff */
[----:B------:R-:W1:Y:S02]  /*0140*/  LDCU.64 UR4, c[0x0][0x3c0] ;  /* 0x00007800ff0477ac */ /* 0x000e640008000a00 */
[----:B------:R-:W-:Y:S01]  /*0150*/  IADD3 R5, PT, PT, -R6, RZ, RZ ;  /* 0x000000ff06057210 */ /* 0x000fe20007ffe1ff */
[----:B------:R-:W3:Y:S01]  /*0160*/  LDCU UR11, c[0x0][0x3b0] ;  /* 0x00007600ff0b77ac */ /* 0x000ee20008000800 */
[----:B------:R-:W4:Y:S01]  /*0170*/  LDCU UR14, c[0x0][0x3d0] ;  /* 0x00007a00ff0e77ac */ /* 0x000f220008000800 */
[----:B------:R-:W2:Y:S01]  /*0180*/  LDCU UR15, c[0x0][0x3d4] ;  /* 0x00007a80ff0f77ac */ /* 0x000ea20008000800 */
[----:B0-----:R-:W-:Y:S02]  /*0190*/  UIADD3 UR6, UP0, UPT, UR6, 0x8, URZ ;  /* 0x0000000806067890 */ /* 0x001fe4000ff1e0ff */
[----:B-1----:R-:W-:-:S02]  /*01a0*/  UIADD3 UR4, UP1, UPT, UR4, 0x8, URZ ;  /* 0x0000000804047890 */ /* 0x002fc4000ff3e0ff */
[----:B------:R-:W-:Y:S02]  /*01b0*/  UIADD3.X UR7, UPT, UPT, URZ, UR7, URZ, UP0, !UPT ;  /* 0x00000007ff077290 */ /* 0x000fe400087fe4ff */
[----:B------:R-:W-:Y:S01]  /*01c0*/  UIADD3.X UR5, UPT, UPT, URZ, UR5, URZ, UP1, !UPT ;  /* 0x00000005ff057290 */ /* 0x000fe20008ffe4ff */
[----:B------:R-:W-:Y:S01]  /*01d0*/  MOV R14, UR6 ;  /* 0x00000006000e7c02 */ /* 0x000fe20008000f00 */
[----:B------:R-:W-:Y:S01]  /*01e0*/  IMAD.U32 R16, RZ, RZ, UR4 ;  /* 0x00000004ff107e24 */ /* 0x000fe2000f8e00ff */
[----:B------:R-:W0:Y:S01]  /*01f0*/  LDCU UR10, c[0x0][0x3a0] ;  /* 0x00007400ff0a77ac */ /* 0x000e220008000800 */
[----:B------:R-:W-:Y:S02]  /*0200*/  MOV R15, UR7 ;  /* 0x00000007000f7c02 */ /* 0x000fe40008000f00 */
[----:B------:R-:W-:Y:S01]  /*0210*/  MOV R17, UR5 ;  /* 0x0000000500117c02 */ /* 0x000fe20008000f00 */
[----:B------:R-:W1:Y:S01]  /*0220*/  LDCU UR16, c[0x0][0x3cc] ;  /* 0x00007980ff1077ac */ /* 0x000e620008000800 */
[----:B--234-:R-:W0:Y:S05]  /*0230*/  LDCU.64 UR12, c[0x0][0x388] ;  /* 0x00007100ff0c77ac */ /* 0x01ce2a0008000a00 */
.L_x_17:
[----:B---3--:R-:W2:Y:S01]  /*0240*/  LDG.E R3, desc[UR8][R18.64+0x4] ;  /* 0x0000040812037981 */ /* 0x008ea2000c1e1900 */
[----:B------:R-:W3:Y:S03]  /*0250*/  LDC R4, c[0x0][0x3c8] ;  /* 0x0000f200ff047b82 */ /* 0x000ee60000000800 */
[----:B------:R-:W2:Y:S04]  /*0260*/  LDG.E R8, desc[UR8][R16.64+-0x8] ;  /* 0xfffff80810087981 */ /* 0x000ea8000c1e1900 */
[----:B------:R-:W4:Y:S01]  /*0270*/  LDG.E R2, desc[UR8][R18.64] ;  /* 0x0000000812027981 */ /* 0x000f22000c1e1900 */
[----:B------:R-:W5:Y:S03]  /*0280*/  LDC.64 R24, c[0x0][0x390] ;  /* 0x0000e400ff187b82 */ /* 0x000f660000000a00 */
[----:B------:R-:W4:Y:S01]  /*0290*/  LDG.E R9, desc[UR8][R14.64+-0x8] ;  /* 0xfffff8080e097981 */ /* 0x000f22000c1e1900 */
[----:B0-----:R-:W-:Y:S01]  /*02a0*/  IMAD R20, R7, UR10, R12 ;  /* 0x0000000a07147c24 */ /* 0x001fe2000f8e020c */
[----:B------:R-:W-:Y:S04]  /*02b0*/  BSSY.RECONVERGENT B2, `(.L_x_1) ;  /* 0x0000017000027945 */ /* 0x000fe80003800200 */
[----:B------:R-:W-:-:S04]  /*02c0*/  IADD3 R22, P1, PT, R20, UR12, RZ ;  /* 0x0000000c14167c10 */ /* 0x000fc8000ff3e0ff */
[C---:B------:R-:W-:Y:S01]  /*02d0*/  LEA.HI.X.SX32 R23, R20.reuse, UR13, 0x1, P1 ;  /* 0x0000000d14177c11 */ /* 0x040fe200088f0eff */
[----:B---3--:R-:W0:Y:S01]  /*02e0*/  MUFU.RCP R13, R4 ;  /* 0x00000004000d7308 */ /* 0x008e220000001000 */
[----:B-----5:R-:W-:-:S04]  /*02f0*/  IMAD.WIDE R24, R20, 0x4, R24 ;  /* 0x0000000414187825 */ /* 0x020fc800078e0218 */
[----:B--2---:R-:W-:Y:S01]  /*0300*/  FADD R3, R3, -R8 ;  /* 0x8000000803037221 */ /* 0x004fe20000000000 */
[----:B0-----:R-:W-:-:S04]  /*0310*/  FFMA R8, R13, -R4, 1 ;  /* 0x3f8000000d087423 */ /* 0x001fc80000000804 */
[----:B------:R-:W-:Y:S01]  /*0320*/  FSETP.GTU.AND P0, PT, |R3|, UR11, PT ;  /* 0x0000000b03007c0b */ /* 0x000fe2000bf0c200 */
[----:B------:R-:W-:Y:S01]  /*0330*/  FFMA R13, R13, R8, R13 ;  /* 0x000000080d0d7223 */ /* 0x000fe2000000000d */
[----:B----4-:R-:W-:-:S05]  /*0340*/  FADD R2, R2, -R9 ;  /* 0x8000000902027221 */ /* 0x010fca0000000000 */
[C---:B------:R-:W-:Y:S01]  /*0350*/  FSETP.LE.AND P0, PT, |R2|.reuse, UR11, !P0 ;  /* 0x0000000b02007c0b */ /* 0x040fe2000c703200 */
[----:B------:R-:W-:-:S03]  /*0360*/  FADD R2, R2, -UR14 ;  /* 0x8000000e02027e21 */ /* 0x000fc60008000000 */
[----:B------:R-:W-:Y:S01]  /*0370*/  SEL R11, RZ, 0x1, !P0 ;  /* 0x00000001ff0b7807 */ /* 0x000fe20004000000 */
[----:B------:R-:W0:Y:S01]  /*0380*/  FCHK P1, R2, R4 ;  /* 0x0000000402007302 */ /* 0x000e220000020000 */
[----:B------:R-:W-:-:S03]  /*0390*/  FFMA R9, R2, R13, RZ ;  /* 0x0000000d02097223 */ /* 0x000fc600000000ff */
[----:B------:R2:W-:Y:S01]  /*03a0*/  STG.E.U8 desc[UR8][R22.64], R11 ;  /* 0x0000000b16007986 */ /* 0x0005e2000c101108 */
[----:B------:R-:W-:-:S03]  /*03b0*/  FFMA R8, R9, -R4, R2 ;  /* 0x8000000409087223 */ /* 0x000fc60000000002 */
[----:B------:R2:W-:Y:S01]  /*03c0*/  STG.E desc[UR8][R24.64], R11 ;  /* 0x0000000b18007986 */ /* 0x0005e2000c101908 */
[----:B------:R-:W-:Y:S01]  /*03d0*/  FFMA R9, R13, R8, R9 ;  /* 0x000000080d097223 */ /* 0x000fe20000000009 */
[----:B0-----:R-:W-:Y:S06]  /*03e0*/  @!P1 BRA `(.L_x_2) ;  /* 0x00000000000c9947 */ /* 0x001fec0003800000 */
[----:B------:R-:W-:-:S07]  /*03f0*/  MOV R8, 0x410 ;  /* 0x0000041000087802 */ /* 0x000fce0000000f00 */
[----:B-12---:R-:W-:Y:S05]  /*0400*/  CALL.REL.NOINC `($__internal_0_$__cuda_sm3x_div_rn_noftz_f32_slowpath) ;  /* 0x0000001800ac7944 */ /* 0x006fea0003c00000 */
[----:B------:R-:W-:-:S07]  /*0410*/  IMAD.MOV.U32 R9, RZ, RZ, R2 ;  /* 0x000000ffff097224 */ /* 0x000fce00078e0002 */
.L_x_2:
[----:B-1----:R-:W-:Y:S05]  /*0420*/  BSYNC.RECONVERGENT B2 ;  /* 0x0000000000027941 */ /* 0x002fea0003800200 */
.L_x_1:
[----:B------:R-:W0:Y:S01]  /*0430*/  MUFU.RCP R13, R4 ;  /* 0x00000004000d7308 */ /* 0x000e220000001000 */
[----:B------:R-:W-:Y:S01]  /*0440*/  I2FP.F32.U32 R10, R11 ;  /* 0x0000000b000a7245 */ /* 0x000fe20000201000 */
[----:B------:R-:W-:Y:S01]  /*0450*/  FADD R21, R3, -UR15 ;  /* 0x8000000f03157e21 */ /* 0x000fe20008000000 */
[----:B------:R-:W-:Y:S03]  /*0460*/  BSSY.RECONVERGENT B2, `(.L_x_3) ;  /* 0x000000e000027945 */ /* 0x000fe60003800200 */
[----:B------:R-:W-:Y:S02]  /*0470*/  FFMA R9, R10, R9, 0.5 ;  /* 0x3f0000000a097423 */ /* 0x000fe40000000009 */
[----:B------:R-:W1:Y:S08]  /*0480*/  FCHK P1, R21, R4 ;  /* 0x0000000415007302 */ /* 0x000e700000020000 */
[----:B------:R-:W3:Y:S01]  /*0490*/  F2I.FLOOR.NTZ R9, R9 ;  /* 0x0000000900097305 */ /* 0x000ee20000207100 */
[----:B0-----:R-:W-:-:S04]  /*04a0*/  FFMA R2, R13, -R4, 1 ;  /* 0x3f8000000d027423 */ /* 0x001fc80000000804 */
[----:B------:R-:W-:-:S04]  /*04b0*/  FFMA R2, R13, R2, R13 ;  /* 0x000000020d027223 */ /* 0x000fc8000000000d */
[----:B------:R-:W-:-:S04]  /*04c0*/  FFMA R3, R2, R21, RZ ;  /* 0x0000001502037223 */ /* 0x000fc800000000ff */
[----:B------:R-:W-:-:S04]  /*04d0*/  FFMA R8, R3, -R4, R21 ;  /* 0x8000000403087223 */ /* 0x000fc80000000015 */
[----:B------:R-:W-:Y:S01]  /*04e0*/  FFMA R13, R2, R8, R3 ;  /* 0x00000008020d7223 */ /* 0x000fe20000000003 */
[----:B-1-3--:R-:W-:Y:S06]  /*04f0*/  @!P1 BRA `(.L_x_4) ;  /* 0x0000000000109947 */ /* 0x00afec0003800000 */
[----:B------:R-:W-:Y:S02]  /*0500*/  MOV R2, R21 ;  /* 0x0000001500027202 */ /* 0x000fe40000000f00 */
[----:B------:R-:W-:-:S07]  /*0510*/  MOV R8, 0x530 ;  /* 0x0000053000087802 */ /* 0x000fce0000000f00 */
[----:B--2---:R-:W-:Y:S05]  /*0520*/  CALL.REL.NOINC `($__internal_0_$__cuda_sm3x_div_rn_noftz_f32_slowpath) ;  /* 0x0000001800647944 */ /* 0x004fea0003c00000 */
[----:B------:R-:W-:-:S07]  /*0530*/  MOV R13, R2 ;  /* 0x00000002000d7202 */ /* 0x000fce0000000f00 */
.L_x_4:
[----:B------:R-:W-:Y:S05]  /*0540*/  BSYNC.RECONVERGENT B2 ;  /* 0x0000000000027941 */ /* 0x000fea0003800200 */
.L_x_3:
[----:B------:R-:W0:Y:S01]  /*0550*/  LDC.64 R2, c[0x0][0x3c8] ;  /* 0x0000f200ff027b82 */ /* 0x000e220000000a00 */
[----:B------:R-:W-:-:S04]  /*0560*/  FFMA R13, R10, R13, 0.5 ;  /* 0x3f0000000a0d7423 */ /* 0x000fc8000000000d */
[----:B------:R-:W0:Y:S03]  /*0570*/  F2I.FLOOR.NTZ R8, R13 ;  /* 0x0000000d00087305 */ /* 0x000e260000207100 */
[----:B------:R-:W1:Y:S01]  /*0580*/  LDC.64 R26, c[0x0][0x3d8] ;  /* 0x0000f600ff1a7b82 */ /* 0x000e620000000a00 */
[----:B0-----:R-:W-:-:S07]  /*0590*/  IMAD R3, R9, R3, R8 ;  /* 0x0000000309037224 */ /* 0x001fce00078e0208 */
[----:B------:R-:W0:Y:S01]  /*05a0*/  LDC.64 R8, c[0x0][0x380] ;  /* 0x0000e000ff087b82 */ /* 0x000e220000000a00 */
[----:B-1----:R-:W-:-:S06]  /*05b0*/  IMAD.WIDE R26, R3, 0xc, R26 ;  /* 0x0000000c031a7825 */ /* 0x002fcc00078e021a */
[----:B------:R-:W3:Y:S01]  /*05c0*/  LDG.E R27, desc[UR8][R26.64+0x8] ;  /* 0x000008081a1b7981 */ /* 0x000ee2000c1e1900 */
[----:B0-----:R-:W-:Y:S01]  /*05d0*/  IMAD.WIDE R20, R20, 0x4, R8 ;  /* 0x0000000414147825 */ /* 0x001fe200078e0208 */
[----:B------:R-:W0:Y:S04]  /*05e0*/  MUFU.RCP R13, R2 ;  /* 0x00000002000d7308 */ /* 0x000e280000001000 */
[----:B---3--:R1:W-:Y:S04]  /*05f0*/  STG.E desc[UR8][R20.64], R27 ;  /* 0x0000001b14007986 */ /* 0x0083e8000c101908 */
[----:B------:R-:W3:Y:S04]  /*0600*/  LDG.E R10, desc[UR8][R18.64+0x4] ;  /* 0x00000408120a7981 */ /* 0x000ee8000c1e1900 */
[----:B------:R-:W3:Y:S04]  /*0610*/  LDG.E R9, desc[UR8][R16.64+-0x4] ;  /* 0xfffffc0810097981 */ /* 0x000ee8000c1e1900 */
[----:B------:R-:W4:Y:S04]  /*0620*/  LDG.E R3, desc[UR8][R18.64] ;  /* 0x0000000812037981 */ /* 0x000f28000c1e1900 */
[----:B------:R-:W4:Y:S01]  /*0630*/  LDG.E R8, desc[UR8][R14.64+-0x4] ;  /* 0xfffffc080e087981 */ /* 0x000f22000c1e1900 */
[----:B0-----:R-:W-:Y:S01]  /*0640*/  FFMA R28, R13, -R2, 1 ;  /* 0x3f8000000d1c7423 */ /* 0x001fe20000000802 */
[----:B------:R-:W-:Y:S01]  /*0650*/  BSSY.RECONVERGENT B2, `(.L_x_5) ;  /* 0x000001a000027945 */ /* 0x000fe20003800200 */
[----:B---3--:R-:W-:Y:S01]  /*0660*/  FADD R10, R10, -R9 ;  /* 0x800000090a0a7221 */ /* 0x008fe20000000000 */
[----:B------:R-:W-:-:S04]  /*0670*/  SEL R9, RZ, 0x1, !P0 ;  /* 0x00000001ff097807 */ /* 0x000fc80004000000 */
[----:B------:R-:W-:Y:S02]  /*0680*/  FSETP.GTU.AND P1, PT, |R10|, UR11, PT ;  /* 0x0000000b0a007c0b */ /* 0x000fe4000bf2c200 */
[----:B--2---:R-:W-:Y:S01]  /*0690*/  IADD3 R22, P2, PT, R9, R22, RZ ;  /* 0x0000001609167210 */ /* 0x004fe20007f5e0ff */
[----:B----4-:R-:W-:Y:S01]  /*06a0*/  FADD R8, R3, -R8 ;  /* 0x8000000803087221 */ /* 0x010fe20000000000 */
[----:B------:R-:W-:-:S03]  /*06b0*/  FFMA R3, R13, R28, R13 ;  /* 0x0000001c0d037223 */ /* 0x000fc6000000000d */
[C---:B------:R-:W-:Y:S01]  /*06c0*/  FADD R13, R8.reuse, -UR14 ;  /* 0x8000000e080d7e21 */ /* 0x040fe20008000000 */
[----:B------:R-:W-:Y:S01]  /*06d0*/  FSETP.LE.AND P1, PT, |R8|, UR11, !P1 ;  /* 0x0000000b08007c0b */ /* 0x000fe2000cf23200 */
[----:B------:R-:W-:Y:S02]  /*06e0*/  IMAD.X R23, RZ, RZ, R23, P2 ;  /* 0x000000ffff177224 */ /* 0x000fe400010e0617 */
[----:B------:R-:W-:-:S04]  /*06f0*/  FFMA R8, R3, R13, RZ ;  /* 0x0000000d03087223 */ /* 0x000fc800000000ff */
[----:B------:R-:W-:-:S04]  /*0700*/  FFMA R9, R8, -R2, R13 ;  /* 0x8000000208097223 */ /* 0x000fc8000000000d */
[----:B------:R-:W-:Y:S01]  /*0710*/  FFMA R8, R3, R9, R8 ;  /* 0x0000000903087223 */ /* 0x000fe20000000008 */
[----:B------:R-:W-:Y:S02]  /*0720*/  SEL R3, RZ, 0x4, !P0 ;  /* 0x00000004ff037807 */ /* 0x000fe40004000000 */
[----:B------:R-:W-:Y:S02]  /*0730*/  SEL R9, RZ, 0x1, !P1 ;  /* 0x00000001ff097807 */ /* 0x000fe40004800000 */
[----:B------:R-:W-:Y:S02]  /*0740*/  IADD3 R24, P0, PT, R24, R3, RZ ;  /* 0x0000000318187210 */ /* 0x000fe40007f1e0ff */
[----:B------:R-:W-:Y:S01]  /*0750*/  IADD3 R12, PT, PT, R9, R12, R11 ;  /* 0x0000000c090c7210 */ /* 0x000fe20007ffe00b */
[----:B------:R1:W-:Y:S01]  /*0760*/  STG.E.U8 desc[UR8][R22.64], R9 ;  /* 0x0000000916007986 */ /* 0x0003e2000c101108 */
[----:B------:R-:W-:-:S05]  /*0770*/  IADD3.X R25, PT, PT, RZ, R25, RZ, P0, !PT ;  /* 0x00000019ff197210 */ /* 0x000fca00007fe4ff */
[----:B------:R1:W-:Y:S03]  /*0780*/  STG.E desc[UR8][R24.64], R9 ;  /* 0x0000000918007986 */ /* 0x0003e6000c101908 */
[----:B------:R-:W0:Y:S02]  /*0790*/  FCHK P0, R13, R2 ;  /* 0x000000020d007302 */ /* 0x000e240000000000 */
[----:B01----:R-:W-:Y:S05]  /*07a0*/  @!P0 BRA `(.L_x_6) ;  /* 0x0000000000108947 */ /* 0x003fea0003800000 */
[----:B------:R-:W-:Y:S02]  /*07b0*/  MOV R2, R13 ;  /* 0x0000000d00027202 */ /* 0x000fe40000000f00 */
[----:B------:R-:W-:-:S07]  /*07c0*/  MOV R8, 0x7e0 ;  /* 0x000007e000087802 */ /* 0x000fce0000000f00 */
[----:B------:R-:W-:Y:S05]  /*07d0*/  CALL.REL.NOINC `($__internal_0_$__cuda_sm3x_div_rn_noftz_f32_slowpath) ;  /* 0x0000001400b87944 */ /* 0x000fea0003c00000 */
[----:B------:R-:W-:-:S07]  /*07e0*/  IMAD.MOV.U32 R8, RZ, RZ, R2 ;  /* 0x000000ffff087224 */ /* 0x000fce00078e0002 */
.L_x_6:
[----:B------:R-:W-:Y:S05]  /*07f0*/  BSYNC.RECONVERGENT B2 ;  /* 0x0000000000027941 */ /* 0x000fea0003800200 */
.L_x_5:
[----:B------:R-:W0:Y:S01]  /*0800*/  MUFU.RCP R11, R4 ;  /* 0x00000004000b7308 */ /* 0x000e220000001000 */
[----:B------:R-:W-:Y:S01]  /*0810*/  FADD R13, R10, -UR15 ;  /* 0x8000000f0a0d7e21 */ /* 0x000fe20008000000 */
[----:B------:R-:W-:Y:S01]  /*0820*/  I2FP.F32.U32 R9, R9 ;  /* 0x0000000900097245 */ /* 0x000fe20000201000 */
[----:B------:R-:W-:Y:S04]  /*0830*/  BSSY.RECONVERGENT B2, `(.L_x_7) ;  /* 0x000000d000027945 */ /* 0x000fe80003800200 */
[----:B------:R-:W-:Y:S01]  /*0840*/  FFMA R8, R9, R8, 0.5 ;  /* 0x3f00000009087423 */ /* 0x000fe20000000008 */
[----:B------:R-:W1:Y:S08]  /*0850*/  FCHK P0, R13, R4 ;  /* 0x000000040d007302 */ /* 0x000e700000000000 */
[----:B------:R2:W3:Y:S01]  /*0860*/  F2I.FLOOR.NTZ R10, R8 ;  /* 0x00000008000a7305 */ /* 0x0004e20000207100 */
[----:B0-----:R-:W-:-:S04]  /*0870*/  FFMA R2, R11, -R4, 1 ;  /* 0x3f8000000b027423 */ /* 0x001fc80000000804 */
[----:B------:R-:W-:-:S04]  /*0880*/  FFMA R2, R11, R2, R11 ;  /* 0x000000020b027223 */ /* 0x000fc8000000000b */
[----:B------:R-:W-:-:S04]  /*0890*/  FFMA R11, R2, R13, RZ ;  /* 0x0000000d020b7223 */ /* 0x000fc800000000ff */
[----:B------:R-:W-:-:S04]  /*08a0*/  FFMA R26, R11, -R4, R13 ;  /* 0x800000040b1a7223 */ /* 0x000fc8000000000d */
[----:B------:R-:W-:Y:S01]  /*08b0*/  FFMA R2, R2, R26, R11 ;  /* 0x0000001a02027223 */ /* 0x000fe2000000000b */
[----:B-123--:R-:W-:Y:S06]  /*08c0*/  @!P0 BRA `(.L_x_8) ;  /* 0x00000000000c8947 */ /* 0x00efec0003800000 */
[----:B------:R-:W-:Y:S02]  /*08d0*/  MOV R2, R13 ;  /* 0x0000000d00027202 */ /* 0x000fe40000000f00 */
[----:B------:R-:W-:-:S07]  /*08e0*/  MOV R8, 0x900 ;  /* 0x0000090000087802 */ /* 0x000fce0000000f00 */
[----:B------:R-:W-:Y:S05]  /*08f0*/  CALL.REL.NOINC `($__internal_0_$__cuda_sm3x_div_rn_noftz_f32_slowpath) ;  /* 0x0000001400707944 */ /* 0x000fea0003c00000 */
.L_x_8:
[----:B------:R-:W-:Y:S05]  /*0900*/  BSYNC.RECONVERGENT B2 ;  /* 0x0000000000027941 */ /* 0x000fea0003800200 */
.L_x_7:
[----:B------:R-:W0:Y:S01]  /*0910*/  LDC.64 R26, c[0x0][0x3c8] ;  /* 0x0000f200ff1a7b82 */ /* 0x000e220000000a00 */
[----:B------:R-:W-:-:S06]  /*0920*/  FFMA R2, R9, R2, 0.5 ;  /* 0x3f00000009027423 */ /* 0x000fcc0000000002 */
[----:B------:R-:W0:Y:S01]  /*0930*/  F2I.FLOOR.NTZ R2, R2 ;  /* 0x0000000200027305 */ /* 0x000e220000207100 */
[----:B------:R-:W1:Y:S01]  /*0940*/  LDC.64 R8, c[0x0][0x3d8] ;  /* 0x0000f600ff087b82 */ /* 0x000e620000000a00 */
[----:B0-----:R-:W-:-:S04]  /*0950*/  IMAD R27, R10, R27, R2 ;  /* 0x0000001b0a1b7224 */ /* 0x001fc800078e0202 */
[----:B-1----:R-:W-:-:S06]  /*0960*/  IMAD.WIDE R8, R27, 0xc, R8 ;  /* 0x0000000c1b087825 */ /* 0x002fcc00078e0208 */
[----:B------:R-:W2:Y:S01]  /*0970*/  LDG.E R9, desc[UR8][R8.64+0x8] ;  /* 0x0000080808097981 */ /* 0x000ea2000c1e1900 */
[----:B------:R-:W-:-:S04]  /*0980*/  IADD3 R32, P0, PT, R20, R3, RZ ;  /* 0x0000000314207210 */ /* 0x000fc80007f1e0ff */
[----:B------:R-:W-:-:S05]  /*0990*/  IADD3.X R33, PT, PT, RZ, R21, RZ, P0, !PT ;  /* 0x00000015ff217210 */ /* 0x000fca00007fe4ff */
[----:B--2---:R0:W-:Y:S04]  /*09a0*/  STG.E desc[UR8][R32.64], R9 ;  /* 0x0000000920007986 */ /* 0x0041e8000c101908 */
[----:B------:R-:W2:Y:S04]  /*09b0*/  LDG.E R4, desc[UR8][R18.64+0x4] ;  /* 0x0000040812047981 */ /* 0x000ea8000c1e1900 */
[----:B------:R-:W2:Y:S04]  /*09c0*/  LDG.E R11, desc[UR8][R16.64] ;  /* 0x00000008100b7981 */ /* 0x000ea8000c1e1900 */
[----:B------:R-:W3:Y:S04]  /*09d0*/  LDG.E R3, desc[UR8][R18.64] ;  /* 0x0000000812037981 */ /* 0x000ee8000c1e1900 */
[----:B------:R-:W3:Y:S01]  /*09e0*/  LDG.E R10, desc[UR8][R14.64] ;  /* 0x000000080e0a7981 */ /* 0x000ee2000c1e1900 */
[----:B------:R-:W1:Y:S01]  /*09f0*/  MUFU.RCP R13, R26 ;  /* 0x0000001a000d7308 */ /* 0x000e620000001000 */
[----:B------:R-:W-:Y:S01]  /*0a00*/  BSSY.RECONVERGENT B2, `(.L_x_9) ;  /* 0x0000019000027945 */ /* 0x000fe20003800200 */
[----:B-1----:R-:W-:Y:S01]  /*0a10*/  FFMA R8, R13, -R26, 1 ;  /* 0x3f8000000d087423 */ /* 0x002fe2000000081a */
[----:B--2---:R-:W-:Y:S01]  /*0a20*/  FADD R4, R4, -R11 ;  /* 0x8000000b04047221 */ /* 0x004fe20000000000 */
[----:B------:R-:W-:-:S04]  /*0a30*/  SEL R11, RZ, 0x1, !P1 ;  /* 0x00000001ff0b7807 */ /* 0x000fc80004800000 */
[----:B------:R-:W-:Y:S01]  /*0a40*/  FSETP.GTU.AND P0, PT, |R4|, UR11, PT ;  /* 0x0000000b04007c0b */ /* 0x000fe2000bf0c200 */
[----:B---3--:R-:W-:Y:S01]  /*0a50*/  FADD R2, R3, -R10 ;  /* 0x8000000a03027221 */ /* 0x008fe20000000000 */
[----:B------:R-:W-:Y:S02]  /*0a60*/  SEL R3, RZ, 0x4, !P1 ;  /* 0x00000004ff037807 */ /* 0x000fe40004800000 */
[----:B------:R-:W-:Y:S01]  /*0a70*/  IADD3 R10, P1, PT, R11, R22, RZ ;  /* 0x000000160b0a7210 */ /* 0x000fe20007f3e0ff */
[C---:B------:R-:W-:Y:S01]  /*0a80*/  FADD R20, R2.reuse, -UR14 ;  /* 0x8000000e02147e21 */ /* 0x040fe20008000000 */
[----:B------:R-:W-:Y:S01]  /*0a90*/  FSETP.LE.AND P0, PT, |R2|, UR11, !P0 ;  /* 0x0000000b02007c0b */ /* 0x000fe2000c703200 */
[----:B------:R-:W-:Y:S01]  /*0aa0*/  FFMA R2, R13, R8, R13 ;  /* 0x000000080d027223 */ /* 0x000fe2000000000d */
[----:B------:R-:W-:Y:S01]  /*0ab0*/  IADD3 R22, P2, PT, R3, R24, RZ ;  /* 0x0000001803167210 */ /* 0x000fe20007f5e0ff */
[----:B------:R-:W-:Y:S01]  /*0ac0*/  IMAD.X R11, RZ, RZ, R23, P1 ;  /* 0x000000ffff0b7224 */ /* 0x000fe200008e0617 */
[----:B0-----:R-:W-:Y:S01]  /*0ad0*/  SEL R9, RZ, 0x1, !P0 ;  /* 0x00000001ff097807 */ /* 0x001fe20004000000 */
[----:B------:R-:W-:Y:S01]  /*0ae0*/  FFMA R13, R2, R20, RZ ;  /* 0x00000014020d7223 */ /* 0x000fe200000000ff */
[----:B------:R-:W-:-:S03]  /*0af0*/  IADD3.X R23, PT, PT, RZ, R25, RZ, P2, !PT ;  /* 0x00000019ff177210 */ /* 0x000fc600017fe4ff */
[----:B------:R0:W-:Y:S01]  /*0b00*/  STG.E.U8 desc[UR8][R10.64], R9 ;  /* 0x000000090a007986 */ /* 0x0001e2000c101108 */
[----:B------:R-:W1:Y:S01]  /*0b10*/  FCHK P1, R20, R26 ;  /* 0x0000001a14007302 */ /* 0x000e620000020000 */
[----:B------:R-:W-:Y:S02]  /*0b20*/  FFMA R8, R13, -R26, R20 ;  /* 0x8000001a0d087223 */ /* 0x000fe40000000014 */
[----:B------:R0:W-:Y:S02]  /*0b30*/  STG.E desc[UR8][R22.64], R9 ;  /* 0x0000000916007986 */ /* 0x0001e4000c101908 */
[----:B------:R-:W-:Y:S01]  /*0b40*/  FFMA R2, R2, R8, R13 ;  /* 0x0000000802027223 */ /* 0x000fe2000000000d */
[----:B01----:R-:W-:Y:S06]  /*0b50*/  @!P1 BRA `(.L_x_10) ;  /* 0x00000000000c9947 */ /* 0x003fec0003800000 */
[----:B------:R-:W-:Y:S02]  /*0b60*/  MOV R2, R20 ;  /* 0x0000001400027202 */ /* 0x000fe40000000f00 */
[----:B------:R-:W-:-:S07]  /*0b70*/  MOV R8, 0xb90 ;  /* 0x00000b9000087802 */ /* 0x000fce0000000f00 */
[----:B------:R-:W-:Y:S05]  /*0b80*/  CALL.REL.NOINC `($__internal_0_$__cuda_sm3x_div_rn_noftz_f32_slowpath) ;  /* 0x0000001000cc7944 */ /* 0x000fea0003c00000 */
.L_x_10:
[----:B------:R-:W-:Y:S05]  /*0b90*/  BSYNC.RECONVERGENT B2 ;  /* 0x0000000000027941 */ /* 0x000fea0003800200 */
.L_x_9:
[----:B------:R-:W0:Y:S01]  /*0ba0*/  LDC R21, c[0x0][0x3c8] ;  /* 0x0000f200ff157b82 */ /* 0x000e220000000800 */
[----:B------:R-:W-:Y:S01]  /*0bb0*/  I2FP.F32.U32 R20, R9 ;  /* 0x0000000900147245 */ /* 0x000fe20000201000 */
[----:B------:R-:W-:Y:S01]  /*0bc0*/  FADD R24, R4, -UR15 ;  /* 0x8000000f04187e21 */ /* 0x000fe20008000000 */
[----:B------:R-:W-:Y:S03]  /*0bd0*/  BSSY.RECONVERGENT B2, `(.L_x_11) ;  /* 0x000000e000027945 */ /* 0x000fe60003800200 */
[----:B------:R-:W-:-:S06]  /*0be0*/  FFMA R4, R20, R2, 0.5 ;  /* 0x3f00000014047423 */ /* 0x000fcc0000000002 */
[----:B------:R-:W-:Y:S08]  /*0bf0*/  F2I.FLOOR.NTZ R4, R4 ;  /* 0x0000000400047305 */ /* 0x000ff00000207100 */
[----:B0-----:R-:W0:Y:S08]  /*0c00*/  MUFU.RCP R8, R21 ;  /* 0x0000001500087308 */ /* 0x001e300000001000 */
[----:B------:R-:W1:Y:S01]  /*0c10*/  FCHK P1, R24, R21 ;  /* 0x0000001518007302 */ /* 0x000e620000020000 */
[----:B0-----:R-:W-:-:S04]  /*0c20*/  FFMA R13, R8, -R21, 1 ;  /* 0x3f800000080d7423 */ /* 0x001fc80000000815 */
[----:B------:R-:W-:-:S04]  /*0c30*/  FFMA R2, R8, R13, R8 ;  /* 0x0000000d08027223 */ /* 0x000fc80000000008 */
[----:B------:R-:W-:-:S04]  /*0c40*/  FFMA R13, R2, R24, RZ ;  /* 0x00000018020d7223 */ /* 0x000fc800000000ff */
[----:B------:R-:W-:-:S04]  /*0c50*/  FFMA R8, R13, -R21, R24 ;  /* 0x800000150d087223 */ /* 0x000fc80000000018 */
[----:B------:R-:W-:Y:S01]  /*0c60*/  FFMA R2, R2, R8, R13 ;  /* 0x0000000802027223 */ /* 0x000fe2000000000d */
[----:B-1----:R-:W-:Y:S06]  /*0c70*/  @!P1 BRA `(.L_x_12) ;  /* 0x00000000000c9947 */ /* 0x002fec0003800000 */
[----:B------:R-:W-:Y:S01]  /*0c80*/  IMAD.MOV.U32 R2, RZ, RZ, R24 ;  /* 0x000000ffff027224 */ /* 0x000fe200078e0018 */
[----:B------:R-:W-:-:S07]  /*0c90*/  MOV R8, 0xcb0 ;  /* 0x00000cb000087802 */ /* 0x000fce0000000f00 */
[----:B------:R-:W-:Y:S05]  /*0ca0*/  CALL.REL.NOINC `($__internal_0_$__cuda_sm3x_div_rn_noftz_f32_slowpath) ;  /* 0x0000001000847944 */ /* 0x000fea0003c00000 */
.L_x_12:
[----:B------:R-:W-:Y:S05]  /*0cb0*/  BSYNC.RECONVERGENT B2 ;  /* 0x0000000000027941 */ /* 0x000fea0003800200 */
.L_x_11:
        /* <DEDUP_REMOVED lines=16> */
[----:B-1----:R-:W-:-:S04]  /*0dc0*/  FFMA R2, R25, -R24, 1 ;  /* 0x3f80000019027423 */ /* 0x002fc80000000818 */
[----:B------:R-:W-:Y:S01]  /*0dd0*/  FFMA R2, R25, R2, R25 ;  /* 0x0000000219027223 */ /* 0x000fe20000000019 */
[----:B--2---:R-:W-:Y:S01]  /*0de0*/  FADD R4, R4, -R13 ;  /* 0x8000000d04047221 */ /* 0x004fe20000000000 */
[----:B------:R-:W-:-:S04]  /*0df0*/  SEL R13, RZ, 0x1, !P0 ;  /* 0x00000001ff0d7807 */ /* 0x000fc80004000000 */
[----:B------:R-:W-:Y:S02]  /*0e00*/  FSETP.GTU.AND P1, PT, |R4|, UR11, PT ;  /* 0x0000000b04007c0b */ /* 0x000fe4000bf2c200 */
[----:B------:R-:W-:Y:S01]  /*0e10*/  IADD3 R26, P2, PT, R13, R10, RZ ;  /* 0x0000000a0d1a7210 */ /* 0x000fe20007f5e0ff */
[----:B---3--:R-:W-:Y:S01]  /*0e20*/  FADD R8, R3, -R8 ;  /* 0x8000000803087221 */ /* 0x008fe20000000000 */
[----:B------:R-:W-:Y:S02]  /*0e30*/  SEL R3, RZ, 0x4, !P0 ;  /* 0x00000004ff037807 */ /* 0x000fe40004000000 */
[----:B0-----:R-:W-:Y:S01]  /*0e40*/  IADD3.X R27, PT, PT, RZ, R11, RZ, P2, !PT ;  /* 0x0000000bff1b7210 */ /* 0x001fe200017fe4ff */
[C---:B------:R-:W-:Y:S01]  /*0e50*/  FADD R13, R8.reuse, -UR14 ;  /* 0x8000000e080d7e21 */ /* 0x040fe20008000000 */
[----:B------:R-:W-:Y:S02]  /*0e60*/  IADD3 R22, P3, PT, R3, R22, RZ ;  /* 0x0000001603167210 */ /* 0x000fe40007f7e0ff */
[----:B------:R-:W-:Y:S01]  /*0e70*/  FSETP.LE.AND P0, PT, |R8|, UR11, !P1 ;  /* 0x0000000b08007c0b */ /* 0x000fe2000cf03200 */
[----:B------:R-:W-:-:S02]  /*0e80*/  FFMA R11, R2, R13, RZ ;  /* 0x0000000d020b7223 */ /* 0x000fc400000000ff */
[----:B------:R-:W-:Y:S01]  /*0e90*/  IMAD.X R23, RZ, RZ, R23, P3 ;  /* 0x000000ffff177224 */ /* 0x000fe200018e0617 */
[----:B------:R-:W-:Y:S01]  /*0ea0*/  SEL R10, RZ, 0x1, !P0 ;  /* 0x00000001ff0a7807 */ /* 0x000fe20004000000 */
[----:B------:R-:W-:-:S03]  /*0eb0*/  FFMA R8, R11, -R24, R13 ;  /* 0x800000180b087223 */ /* 0x000fc6000000000d */
[----:B------:R-:W-:Y:S01]  /*0ec0*/  IADD3 R12, PT, PT, R10, R12, R9 ;  /* 0x0000000c0a0c7210 */ /* 0x000fe20007ffe009 */
[----:B------:R0:W-:Y:S01]  /*0ed0*/  STG.E.U8 desc[UR8][R26.64], R10 ;  /* 0x0000000a1a007986 */ /* 0x0001e2000c101108 */
[----:B------:R-:W-:Y:S02]  /*0ee0*/  FFMA R2, R2, R8, R11 ;  /* 0x0000000802027223 */ /* 0x000fe4000000000b */
[----:B------:R-:W1:Y:S01]  /*0ef0*/  FCHK P0, R13, R24 ;  /* 0x000000180d007302 */ /* 0x000e620000000000 */
[----:B------:R0:W-:Y:S02]  /*0f00*/  STG.E desc[UR8][R22.64], R10 ;  /* 0x0000000a16007986 */ /* 0x0001e4000c101908 */
[----:B01----:R-:W-:Y:S05]  /*0f10*/  @!P0 BRA `(.L_x_14) ;  /* 0x00000000000c8947 */ /* 0x003fea0003800000 */
[----:B------:R-:W-:Y:S02]  /*0f20*/  MOV R2, R13 ;  /* 0x0000000d00027202 */ /* 0x000fe40000000f00 */
[----:B------:R-:W-:-:S07]  /*0f30*/  MOV R8, 0xf50 ;  /* 0x00000f5000087802 */ /* 0x000fce0000000f00 */
[----:B------:R-:W-:Y:S05]  /*0f40*/  CALL.REL.NOINC `($__internal_0_$__cuda_sm3x_div_rn_noftz_f32_slowpath) ;  /* 0x0000000c00dc7944 */ /* 0x000fea0003c00000 */
.L_x_14:
[----:B------:R-:W-:Y:S05]  /*0f50*/  BSYNC.RECONVERGENT B2 ;  /* 0x0000000000027941 */ /* 0x000fea0003800200 */
.L_x_13:
        /* <DEDUP_REMOVED lines=14> */
[----:B------:R-:W-:Y:S02]  /*1040*/  MOV R2, R22 ;  /* 0x0000001600027202 */ /* 0x000fe40000000f00 */
[----:B------:R-:W-:-:S07]  /*1050*/  MOV R8, 0x1070 ;  /* 0x0000107000087802 */ /* 0x000fce0000000f00 */
[----:B------:R-:W-:Y:S05]  /*1060*/  CALL.REL.NOINC `($__internal_0_$__cuda_sm3x_div_rn_noftz_f32_slowpath) ;  /* 0x0000000c00947944 */ /* 0x000fea0003c00000 */
.L_x_16:
[----:B------:R-:W-:Y:S05]  /*1070*/  BSYNC.RECONVERGENT B2 ;  /* 0x0000000000027941 */ /* 0x000fea0003800200 */
.L_x_15:
[----:B------:R-:W-:-:S04]  /*1080*/  FFMA R10, R10, R2, 0.5 ;  /* 0x3f0000000a0a7423 */ /* 0x000fc80000000002 */
[----:B------:R-:W0:Y:S02]  /*1090*/  F2I.FLOOR.NTZ R9, R10 ;  /* 0x0000000a00097305 */ /* 0x000e240000207100 */
[----:B0-----:R-:W-:-:S04]  /*10a0*/  IMAD R9, R4, UR16, R9 ;  /* 0x0000001004097c24 */ /* 0x001fc8000f8e0209 */
[----:B------:R-:W-:-:S06]  /*10b0*/  IMAD.WIDE R20, R9, 0xc, R20 ;  /* 0x0000000c09147825 */ /* 0x000fcc00078e0214 */
[----:B------:R-:W2:Y:S01]  /*10c0*/  LDG.E R21, desc[UR8][R20.64+0x8] ;  /* 0x0000080814157981 */ /* 0x000ea2000c1e1900 */
[----:B------:R-:W-:Y:S02]  /*10d0*/  IADD3 R2, P0, PT, R3, R32, RZ ;  /* 0x0000002003027210 */ /* 0x000fe40007f1e0ff */
[----:B------:R-:W-:Y:S02]  /*10e0*/  IADD3 R5, PT, PT, R5, 0x4, RZ ;  /* 0x0000000405057810 */ /* 0x000fe40007ffe0ff */
[----:B------:R-:W-:Y:S01]  /*10f0*/  IADD3 R16, P2, PT, R16, 0x10, RZ ;  /* 0x0000001010107810 */ /* 0x000fe20007f5e0ff */
[----:B------:R-:W-:Y:S01]  /*1100*/  IMAD.X R3, RZ, RZ, R33, P0 ;  /* 0x000000ffff037224 */ /* 0x000fe200000e0621 */
[----:B------:R-:W-:Y:S02]  /*1110*/  ISETP.NE.AND P0, PT, R5, RZ, PT ;  /* 0x000000ff0500720c */ /* 0x000fe40003f05270 */
[----:B------:R-:W-:Y:S01]  /*1120*/  IADD3 R14, P1, PT, R14, 0x10, RZ ;  /* 0x000000100e0e7810 */ /* 0x000fe20007f3e0ff */
[----:B------:R-:W-:-:S03]  /*1130*/  IMAD.X R17, RZ, RZ, R17, P2 ;  /* 0x000000ffff117224 */ /* 0x000fc600010e0611 */
[----:B------:R-:W-:Y:S01]  /*1140*/  IADD3.X R15, PT, PT, RZ, R15, RZ, P1, !PT ;  /* 0x0000000fff0f7210 */ /* 0x000fe20000ffe4ff */
[----:B--2---:R3:W-:Y:S06]  /*1150*/  STG.E desc[UR8][R2.64], R21 ;  /* 0x0000001502007986 */ /* 0x0047ec000c101908 */
[----:B------:R-:W-:Y:S05]  /*1160*/  @P0 BRA `(.L_x_17) ;  /* 0xfffffff000340947 */ /* 0x000fea000383ffff */
.L_x_0:
[----:B---3--:R-:W0:Y:S02]  /*1170*/  LDC R2, c[0x0][0x39c] ;  /* 0x0000e700ff027b82 */ /* 0x008e240000000800 */
[----:B0-----:R-:W-:-:S13]  /*1180*/  LOP3.LUT P0, R2, R2, 0x3, RZ, 0xc0, !PT ;  /* 0x0000000302027812 */ /* 0x001fda000780c0ff */
[----:B------:R-:W-:Y:S05]  /*1190*/  @!P0 EXIT ;  /* 0x000000000000894d */ /* 0x000fea0003800000 */
[----:B------:R-:W-:-:S13]  /*11a0*/  ISETP.NE.AND P0, PT, R2, 0x1, PT ;  /* 0x000000010200780c */ /* 0x000fda0003f05270 */
[----:B------:R-:W-:Y:S05]  /*11b0*/  @!P0 BRA `(.L_x_18) ;  /* 0x0000000800188947 */ /* 0x000fea0003800000 */
[----:B------:R-:W0:Y:S01]  /*11c0*/  LDC.64 R14, c[0x0][0x3c0] ;  /* 0x0000f000ff0e7b82 */ /* 0x000e220000000a00 */
[----:B------:R-:W3:Y:S01]  /*11d0*/  LDG.E R3, desc[UR8][R18.64+0x4] ;  /* 0x0000040812037981 */ /* 0x000ee2000c1e1900 */
[----:B------:R-:W1:Y:S03]  /*11e0*/  LDCU UR4, c[0x0][0x3a0] ;  /* 0x00007400ff0477ac */ /* 0x000e660008000800 */
[----:B------:R-:W4:Y:S01]  /*11f0*/  LDG.E R2, desc[UR8][R18.64] ;  /* 0x0000000812027981 */ /* 0x000f22000c1e1900 */
[----:B------:R-:W5:Y:S02]  /*1200*/  LDCU UR5, c[0x0][0x3b0] ;  /* 0x00007600ff0577ac */ /* 0x000f640008000800 */
[----:B------:R-:W2:Y:S01]  /*1210*/  LDC.64 R16, c[0x0][0x3b8] ;  /* 0x0000ee00ff107b82 */ /* 0x000ea20000000a00 */
[----:B------:R-:W4:Y:S07]  /*1220*/  LDCU.64 UR6, c[0x0][0x388] ;  /* 0x00007100ff0677ac */ /* 0x000f2e0008000a00 */
[----:B------:R-:W1:Y:S01]  /*1230*/  LDC R13, c[0x0][0x3c8] ;  /* 0x0000f200ff0d7b82 */ /* 0x000e620000000800 */
[----:B0-----:R-:W-:-:S07]  /*1240*/  IMAD.WIDE.U32 R14, R6, 0x4, R14 ;  /* 0x00000004060e7825 */ /* 0x001fce00078e000e */
[----:B------:R-:W0:Y:S01]  /*1250*/  LDC.64 R10, c[0x0][0x390] ;  /* 0x0000e400ff0a7b82 */ /* 0x000e220000000a00 */
[----:B------:R-:W3:Y:S01]  /*1260*/  LDG.E R4, desc[UR8][R14.64] ;  /* 0x000000080e047981 */ /* 0x000ee2000c1e1900 */
[----:B--2---:R-:W-:-:S05]  /*1270*/  IMAD.WIDE.U32 R16, R6, 0x4, R16 ;  /* 0x0000000406107825 */ /* 0x004fca00078e0010 */
[----:B------:R-:W4:Y:S01]  /*1280*/  LDG.E R5, desc[UR8][R16.64] ;  /* 0x0000000810057981 */ /* 0x000f22000c1e1900 */
[----:B-1----:R-:W1:Y:S01]  /*1290*/  MUFU.RCP R8, R13 ;  /* 0x0000000d00087308 */ /* 0x002e620000001000 */
[----:B------:R-:W-:Y:S01]  /*12a0*/  BSSY.RECONVERGENT B2, `(.L_x_19) ;  /* 0x0000019000027945 */ /* 0x000fe20003800200 */
[----:B-1----:R-:W-:Y:S01]  /*12b0*/  FFMA R23, R8, -R13, 1 ;  /* 0x3f80000008177423 */ /* 0x002fe2000000080d */
[----:B---3--:R-:W-:Y:S01]  /*12c0*/  FADD R3, R3, -R4 ;  /* 0x8000000403037221 */ /* 0x008fe20000000000 */
[----:B------:R-:W-:Y:S01]  /*12d0*/  IMAD R4, R7, UR4, R12 ;  /* 0x0000000407047c24 */ /* 0x000fe2000f8e020c */
[----:B------:R-:W1:Y:S03]  /*12e0*/  LDCU UR4, c[0x0][0x3d0] ;  /* 0x00007a00ff0477ac */ /* 0x000e660008000800 */
[----:B-----5:R-:W-:Y:S01]  /*12f0*/  FSETP.GTU.AND P0, PT, |R3|, UR5, PT ;  /* 0x0000000503007c0b */ /* 0x020fe2000bf0c200 */
[----:B----4-:R-:W-:Y:S01]  /*1300*/  FADD R5, R2, -R5 ;  /* 0x8000000502057221 */ /* 0x010fe20000000000 */
[----:B------:R-:W-:-:S04]  /*1310*/  IADD3 R20, P1, PT, R4, UR6, RZ ;  /* 0x0000000604147c10 */ /* 0x000fc8000ff3e0ff */
[C---:B------:R-:W-:Y:S01]  /*1320*/  FSETP.LE.AND P0, PT, |R5|.reuse, UR5, !P0 ;  /* 0x0000000505007c0b */ /* 0x040fe2000c703200 */
[C---:B0-----:R-:W-:Y:S01]  /*1330*/  IMAD.WIDE R10, R4.reuse, 0x4, R10 ;  /* 0x00000004040a7825 */ /* 0x041fe200078e020a */
[----:B------:R-:W-:Y:S02]  /*1340*/  LEA.HI.X.SX32 R21, R4, UR7, 0x1, P1 ;  /* 0x0000000704157c11 */ /* 0x000fe400088f0eff */
[----:B------:R-:W-:Y:S01]  /*1350*/  SEL R9, RZ, 0x1, !P0 ;  /* 0x00000001ff097807 */ /* 0x000fe20004000000 */
[----:B-1----:R-:W-:-:S04]  /*1360*/  FADD R22, R5, -UR4 ;  /* 0x8000000405167e21 */ /* 0x002fc80008000000 */
[----:B------:R0:W-:Y:S04]  /*1370*/  STG.E.U8 desc[UR8][R20.64], R9 ;  /* 0x0000000914007986 */ /* 0x0001e8000c101108 */
[----:B------:R0:W-:Y:S01]  /*1380*/  STG.E desc[UR8][R10.64], R9 ;  /* 0x000000090a007986 */ /* 0x0001e2000c101908 */
[----:B------:R-:W1:Y:S01]  /*1390*/  FCHK P1, R22, R13 ;  /* 0x0000000d16007302 */ /* 0x000e620000020000 */
[----:B------:R-:W-:-:S04]  /*13a0*/  FFMA R2, R8, R23, R8 ;  /* 0x0000001708027223 */ /* 0x000fc80000000008 */
[----:B------:R-:W-:-:S04]  /*13b0*/  FFMA R5, R2, R22, RZ ;  /* 0x0000001602057223 */ /* 0x000fc800000000ff */
[----:B------:R-:W-:Y:S01]  /*13c0*/  FFMA R8, R5, -R13, R22 ;  /* 0x8000000d05087223 */ /* 0x000fe20000000016 */
[----:B------:R-:W-:-:S03]  /*13d0*/  IADD3 R12, PT, PT, R12, R9, RZ ;  /* 0x000000090c0c7210 */ /* 0x000fc60007ffe0ff */
[----:B------:R-:W-:Y:S01]  /*13e0*/  FFMA R2, R2, R8, R5 ;  /* 0x0000000802027223 */ /* 0x000fe20000000005 */
[----:B01----:R-:W-:Y:S06]  /*13f0*/  @!P1 BRA `(.L_x_20) ;  /* 0x00000000000c9947 */ /* 0x003fec0003800000 */
[----:B------:R-:W-:Y:S02]  /*1400*/  MOV R2, R22 ;  /* 0x0000001600027202 */ /* 0x000fe40000000f00 */
[----:B------:R-:W-:-:S07]  /*1410*/  MOV R8, 0x1430 ;  /* 0x0000143000087802 */ /* 0x000fce0000000f00 */
[----:B------:R-:W-:Y:S05]  /*1420*/  CALL.REL.NOINC `($__internal_0_$__cuda_sm3x_div_rn_noftz_f32_slowpath) ;  /* 0x0000000800a47944 */ /* 0x000fea0003c00000 */
.L_x_20:
[----:B------:R-:W-:Y:S05]  /*1430*/  BSYNC.RECONVERGENT B2 ;  /* 0x0000000000027941 */ /* 0x000fea0003800200 */
.L_x_19:
[----:B------:R-:W0:Y:S01]  /*1440*/  LDC R13, c[0x0][0x3c8] ;  /* 0x0000f200ff0d7b82 */ /* 0x000e220000000800 */
[----:B------:R-:W1:Y:S01]  /*1450*/  LDCU UR4, c[0x0][0x3d4] ;  /* 0x00007a80ff0477ac */ /* 0x000e620008000800 */
[----:B------:R-:W-:Y:S01]  /*1460*/  I2FP.F32.U32 R9, R9 ;  /* 0x0000000900097245 */ /* 0x000fe20000201000 */
[----:B------:R-:W-:Y:S04]  /*1470*/  BSSY.RECONVERGENT B2, `(.L_x_21) ;  /* 0x0000010000027945 */ /* 0x000fe80003800200 */
[----:B------:R-:W-:-:S06]  /*1480*/  FFMA R5, R9, R2, 0.5 ;  /* 0x3f00000009057423 */ /* 0x000fcc0000000002 */
[----:B------:R-:W-:Y:S01]  /*1490*/  F2I.FLOOR.NTZ R5, R5 ;  /* 0x0000000500057305 */ /* 0x000fe20000207100 */
[----:B-1----:R-:W-:-:S07]  /*14a0*/  FADD R22, R3, -UR4 ;  /* 0x8000000403167e21 */ /* 0x002fce0008000000 */
        /* <DEDUP_REMOVED lines=11> */
[----:B------:R-:W-:-:S07]  /*1560*/  MOV R8, R2 ;  /* 0x0000000200087202 */ /* 0x000fce0000000f00 */
.L_x_22:
[----:B------:R-:W-:Y:S05]  /*1570*/  BSYNC.RECONVERGENT B2 ;  /* 0x0000000000027941 */ /* 0x000fea0003800200 */
.L_x_21:
[----:B------:R-:W0:Y:S01]  /*1580*/  LDC.64 R24, c[0x0][0x3c8] ;  /* 0x0000f200ff187b82 */ /* 0x000e220000000a00 */
[----:B------:R-:W-:Y:S01]  /*1590*/  FFMA R8, R9, R8, 0.5 ;  /* 0x3f00000009087423 */ /* 0x000fe20000000008 */
[----:B------:R-:W1:Y:S01]  /*15a0*/  LDCU UR4, c[0x0][0x3b0] ;  /* 0x00007600ff0477ac */ /* 0x000e620008000800 */
[----:B------:R-:W2:Y:S04]  /*15b0*/  LDCU UR5, c[0x0][0x3d0] ;  /* 0x00007a00ff0577ac */ /* 0x000ea80008000800 */
[----:B------:R-:W0:Y:S01]  /*15c0*/  F2I.FLOOR.NTZ R8, R8 ;  /* 0x0000000800087305 */ /* 0x000e220000207100 */
[----:B------:R-:W3:Y:S08]  /*15d0*/  LDC.64 R2, c[0x0][0x3d8] ;  /* 0x0000f600ff027b82 */ /* 0x000ef00000000a00 */
[----:B------:R-:W4:Y:S01]  /*15e0*/  LDC.64 R22, c[0x0][0x380] ;  /* 0x0000e000ff167b82 */ /* 0x000f220000000a00 */
[----:B0-----:R-:W-:-:S04]  /*15f0*/  IMAD R5, R5, R25, R8 ;  /* 0x0000001905057224 */ /* 0x001fc800078e0208 */
[----:B---3--:R-:W-:-:S06]  /*1600*/  IMAD.WIDE R2, R5, 0xc, R2 ;  /* 0x0000000c05027825 */ /* 0x008fcc00078e0202 */
[----:B------:R-:W3:Y:S01]  /*1610*/  LDG.E R3, desc[UR8][R2.64+0x8] ;  /* 0x0000080802037981 */ /* 0x000ee2000c1e1900 */
[----:B----4-:R-:W-:-:S05]  /*1620*/  IMAD.WIDE R22, R4, 0x4, R22 ;  /* 0x0000000404167825 */ /* 0x010fca00078e0216 */
[----:B---3--:R0:W-:Y:S04]  /*1630*/  STG.E desc[UR8][R22.64], R3 ;  /* 0x0000000316007986 */ /* 0x0081e8000c101908 */
[----:B------:R-:W3:Y:S04]  /*1640*/  LDG.E R15, desc[UR8][R14.64+0x4] ;  /* 0x000004080e0f7981 */ /* 0x000ee8000c1e1900 */
[----:B------:R-:W3:Y:S04]  /*1650*/  LDG.E R4, desc[UR8][R18.64+0x4] ;  /* 0x0000040812047981 */ /* 0x000ee8000c1e1900 */
[----:B------:R-:W4:Y:S04]  /*1660*/  LDG.E R16, desc[UR8][R16.64+0x4] ;  /* 0x0000040810107981 */ /* 0x000f28000c1e1900 */
[----:B------:R-:W4:Y:S01]  /*1670*/  LDG.E R5, desc[UR8][R18.64] ;  /* 0x0000000812057981 */ /* 0x000f22000c1e1900 */
[----:B------:R-:W-:Y:S01]  /*1680*/  SEL R9, RZ, 0x1, !P0 ;  /* 0x00000001ff097807 */ /* 0x000fe20004000000 */
[----:B------:R-:W5:Y:S01]  /*1690*/  MUFU.RCP R25, R24 ;  /* 0x0000001800197308 */ /* 0x000f620000001000 */
[----:B0-----:R-:W-:Y:S01]  /*16a0*/  SEL R3, RZ, 0x4, !P0 ;  /* 0x00000004ff037807 */ /* 0x001fe20004000000 */
[----:B------:R-:W-:Y:S01]  /*16b0*/  BSSY.RECONVERGENT B2, `(.L_x_23) ;  /* 0x0000018000027945 */ /* 0x000fe20003800200 */
[----:B------:R-:W-:-:S04]  /*16c0*/  IADD3 R8, P2, PT, R9, R20, RZ ;  /* 0x0000001409087210 */ /* 0x000fc80007f5e0ff */
[----:B------:R-:W-:Y:S01]  /*16d0*/  IADD3.X R9, PT, PT, RZ, R21, RZ, P2, !PT ;  /* 0x00000015ff097210 */ /* 0x000fe200017fe4ff */
[----:B-----5:R-:W-:-:S04]  /*16e0*/  FFMA R2, R25, -R24, 1 ;  /* 0x3f80000019027423 */ /* 0x020fc80000000818 */
[----:B------:R-:W-:Y:S01]  /*16f0*/  FFMA R2, R25, R2, R25 ;  /* 0x0000000219027223 */ /* 0x000fe20000000019 */
[----:B---3--:R-:W-:-:S05]  /*1700*/  FADD R4, R4, -R15 ;  /* 0x8000000f04047221 */ /* 0x008fca0000000000 */
[----:B-1----:R-:W-:Y:S01]  /*1710*/  FSETP.GTU.AND P1, PT, |R4|, UR4, PT ;  /* 0x0000000404007c0b */ /* 0x002fe2000bf2c200 */
[----:B----4-:R-:W-:-:S04]  /*1720*/  FADD R13, R5, -R16 ;  /* 0x80000010050d7221 */ /* 0x010fc80000000000 */
[C---:B--2---:R-:W-:Y:S01]  /*1730*/  FADD R15, R13.reuse, -UR5 ;  /* 0x800000050d0f7e21 */ /* 0x044fe20008000000 */
[----:B------:R-:W-:Y:S02]  /*1740*/  FSETP.LE.AND P0, PT, |R13|, UR4, !P1 ;  /* 0x000000040d007c0b */ /* 0x000fe4000cf03200 */
[----:B------:R-:W-:Y:S01]  /*1750*/  IADD3 R10, P1, PT, R10, R3, RZ ;  /* 0x000000030a0a7210 */ /* 0x000fe20007f3e0ff */
[----:B------:R-:W-:Y:S01]  /*1760*/  FFMA R13, R2, R15, RZ ;  /* 0x0000000f020d7223 */ /* 0x000fe200000000ff */
[----:B------:R-:W-:-:S03]  /*1770*/  SEL R5, RZ, 0x1, !P0 ;  /* 0x00000001ff057807 */ /* 0x000fc60004000000 */
[----:B------:R-:W-:Y:S02]  /*1780*/  IMAD.X R11, RZ, RZ, R11, P1 ;  /* 0x000000ffff0b7224 */ /* 0x000fe400008e060b */
[----:B------:R-:W-:Y:S01]  /*1790*/  FFMA R14, R13, -R24, R15 ;  /* 0x800000180d0e7223 */ /* 0x000fe2000000000f */
[----:B------:R0:W-:Y:S01]  /*17a0*/  STG.E.U8 desc[UR8][R8.64], R5 ;  /* 0x0000000508007986 */ /* 0x0001e2000c101108 */
[----:B------:R-:W-:Y:S01]  /*17b0*/  IADD3 R12, PT, PT, R12, R5, RZ ;  /* 0x000000050c0c7210 */ /* 0x000fe20007ffe0ff */
[----:B------:R-:W1:Y:S02]  /*17c0*/  FCHK P0, R15, R24 ;  /* 0x000000180f007302 */ /* 0x000e640000000000 */
[----:B------:R0:W-:Y:S01]  /*17d0*/  STG.E desc[UR8][R10.64], R5 ;  /* 0x000000050a007986 */ /* 0x0001e2000c101908 */
[----:B------:R-:W-:Y:S01]  /*17e0*/  FFMA R2, R2, R14, R13 ;  /* 0x0000000e02027223 */ /* 0x000fe2000000000d */
[----:B01----:R-:W-:Y:S06]  /*17f0*/  @!P0 BRA `(.L_x_24) ;  /* 0x00000000000c8947 */ /* 0x003fec0003800000 */
[----:B------:R-:W-:Y:S02]  /*1800*/  MOV R2, R15 ;  /* 0x0000000f00027202 */ /* 0x000fe40000000f00 */
[----:B------:R-:W-:-:S07]  /*1810*/  MOV R8, 0x1830 ;  /* 0x0000183000087802 */ /* 0x000fce0000000f00 */
[----:B------:R-:W-:Y:S05]  /*1820*/  CALL.REL.NOINC `($__internal_0_$__cuda_sm3x_div_rn_noftz_f32_slowpath) ;  /* 0x0000000400a47944 */ /* 0x000fea0003c00000 */
.L_x_24:
[----:B------:R-:W-:Y:S05]  /*1830*/  BSYNC.RECONVERGENT B2 ;  /* 0x0000000000027941 */ /* 0x000fea0003800200 */
.L_x_23:
        /* <DEDUP_REMOVED lines=18> */
.L_x_26:
[----:B------:R-:W-:Y:S05]  /*1960*/  BSYNC.RECONVERGENT B2 ;  /* 0x0000000000027941 */ /* 0x000fea0003800200 */
.L_x_25:
[----:B------:R-:W0:Y:S01]  /*1970*/  LDC.64 R10, c[0x0][0x3d8] ;  /* 0x0000f600ff0a7b82 */ /* 0x000e220000000a00 */
[----:B------:R-:W-:Y:S01]  /*1980*/  FFMA R9, R9, R2, 0.5 ;  /* 0x3f00000009097423 */ /* 0x000fe20000000002 */
[----:B------:R-:W1:Y:S03]  /*1990*/  LDCU UR4, c[0x0][0x3cc] ;  /* 0x00007980ff0477ac */ /* 0x000e660008000800 */
[----:B------:R-:W1:Y:S02]  /*19a0*/  F2I.FLOOR.NTZ R2, R9 ;  /* 0x0000000900027305 */ /* 0x000e640000207100 */
[----:B-1----:R-:W-:-:S04]  /*19b0*/  IMAD R5, R5, UR4, R2 ;  /* 0x0000000405057c24 */ /* 0x002fc8000f8e0202 */
[----:B0-----:R-:W-:-:S06]  /*19c0*/  IMAD.WIDE R4, R5, 0xc, R10 ;  /* 0x0000000c05047825 */ /* 0x001fcc00078e020a */
[----:B------:R-:W2:Y:S01]  /*19d0*/  LDG.E R5, desc[UR8][R4.64+0x8] ;  /* 0x0000080804057981 */ /* 0x000ea2000c1e1900 */
[----:B------:R-:W-:Y:S02]  /*19e0*/  IADD3 R2, P0, PT, R22, R3, RZ ;  /* 0x0000000316027210 */ /* 0x000fe40007f1e0ff */
[----:B------:R-:W-:-:S03]  /*19f0*/  IADD3 R6, PT, PT, R6, 0x2, RZ ;  /* 0x0000000206067810 */ /* 0x000fc60007ffe0ff */
[----:B------:R-:W-:-:S05]  /*1a00*/  IMAD.X R3, RZ, RZ, R23, P0 ;  /* 0x000000ffff037224 */ /* 0x000fca00000e0617 */
[----:B--2---:R0:W-:Y:S03]  /*1a10*/  STG.E desc[UR8][R2.64], R5 ;  /* 0x0000000502007986 */ /* 0x0041e6000c101908 */
.L_x_18:
[----:B0-----:R-:W0:Y:S02]  /*1a20*/  LDC R2, c[0x0][0x39c] ;  /* 0x0000e700ff027b82 */ /* 0x001e240000000800 */
[----:B0-----:R-:W-:-:S04]  /*1a30*/  LOP3.LUT R2, R2, 0x1, RZ, 0xc0, !PT ;  /* 0x0000000102027812 */ /* 0x001fc800078ec0ff */
[----:B------:R-:W-:-:S13]  /*1a40*/  ISETP.NE.U32.AND P0, PT, R2, 0x1, PT ;  /* 0x000000010200780c */ /* 0x000fda0003f05070 */
[----:B------:R-:W-:Y:S05]  /*1a50*/  @P0 EXIT ;  /* 0x000000000000094d */ /* 0x000fea0003800000 */
[----:B------:R-:W0:Y:S01]  /*1a60*/  LDC.64 R8, c[0x0][0x3c0] ;  /* 0x0000f000ff087b82 */ /* 0x000e220000000a00 */
[----:B------:R-:W3:Y:S01]  /*1a70*/  LDG.E R3, desc[UR8][R18.64+0x4] ;  /* 0x0000040812037981 */ /* 0x000ee2000c1e1900 */
[----:B------:R-:W1:Y:S03]  /*1a80*/  LDCU UR4, c[0x0][0x3a0] ;  /* 0x00007400ff0477ac */ /* 0x000e660008000800 */
[----:B------:R-:W4:Y:S01]  /*1a90*/  LDG.E R2, desc[UR8][R18.64] ;  /* 0x0000000812027981 */ /* 0x000f22000c1e1900 */
[----:B------:R-:W5:Y:S02]  /*1aa0*/  LDCU UR5, c[0x0][0x3b0] ;  /* 0x00007600ff0577ac */ /* 0x000f640008000800 */
[----:B------:R-:W2:Y:S01]  /*1ab0*/  LDC.64 R4, c[0x0][0x3b8] ;  /* 0x0000ee00ff047b82 */ /* 0x000ea20000000a00 */
[----:B------:R-:W5:Y:S07]  /*1ac0*/  LDCU.64 UR6, c[0x0][0x388] ;  /* 0x00007100ff0677ac */ /* 0x000f6e0008000a00 */
[----:B------:R-:W5:Y:S01]  /*1ad0*/  LDC R17, c[0x0][0x3c8] ;  /* 0x0000f200ff117b82 */ /* 0x000f620000000800 */
[----:B0-----:R-:W-:-:S07]  /*1ae0*/  IMAD.WIDE.U32 R8, R6, 0x4, R8 ;  /* 0x0000000406087825 */ /* 0x001fce00078e0008 */
[----:B------:R-:W0:Y:S01]  /*1af0*/  LDC.64 R14, c[0x0][0x390] ;  /* 0x0000e400ff0e7b82 */ /* 0x000e220000000a00 */
[----:B------:R-:W3:Y:S01]  /*1b00*/  LDG.E R8, desc[UR8][R8.64] ;  /* 0x0000000808087981 */ /* 0x000ee2000c1e1900 */
[----:B--2---:R-:W-:-:S06]  /*1b10*/  IMAD.WIDE.U32 R4, R6, 0x4, R4 ;  /* 0x0000000406047825 */ /* 0x004fcc00078e0004 */
[----:B------:R-:W4:Y:S01]  /*1b20*/  LDG.E R5, desc[UR8][R4.64] ;  /* 0x0000000804057981 */ /* 0x000f22000c1e1900 */
[----:B-1----:R-:W-:Y:S01]  /*1b30*/  IMAD R7, R7, UR4, R12 ;  /* 0x0000000407077c24 */ /* 0x002fe2000f8e020c */
[----:B------:R-:W1:Y:S01]  /*1b40*/  LDCU UR4, c[0x0][0x3d0] ;  /* 0x00007a00ff0477ac */ /* 0x000e620008000800 */
[----:B-----5:R-:W2:Y:S03]  /*1b50*/  MUFU.RCP R12, R17 ;  /* 0x00000011000c7308 */ /* 0x020ea60000001000 */
[----:B------:R-:W-:-:S04]  /*1b60*/  IADD3 R10, P1, PT, R7, UR6, RZ ;  /* 0x00000006070a7c10 */ /* 0x000fc8000ff3e0ff */
[----:B------:R-:W-:Y:S01]  /*1b70*/  LEA.HI.X.SX32 R11, R7, UR7, 0x1, P1 ;  /* 0x00000007070b7c11 */ /* 0x000fe200088f0eff */
[----:B--2---:R-:W-:Y:S01]  /*1b80*/  FFMA R13, R12, -R17, 1 ;  /* 0x3f8000000c0d7423 */ /* 0x004fe20000000811 */
[----:B------:R-:W-:Y:S01]  /*1b90*/  BSSY.RECONVERGENT B2, `(.L_x_27) ;  /* 0x0000013000027945 */ /* 0x000fe20003800200 */
[----:B---3--:R-:W-:-:S05]  /*1ba0*/  FADD R3, R3, -R8 ;  /* 0x8000000803037221 */ /* 0x008fca0000000000 */
[----:B------:R-:W-:Y:S01]  /*1bb0*/  FSETP.GTU.AND P0, PT, |R3|, UR5, PT ;  /* 0x0000000503007c0b */ /* 0x000fe2000bf0c200 */
[----:B----4-:R-:W-:-:S05]  /*1bc0*/  FADD R2, R2, -R5 ;  /* 0x8000000502027221 */ /* 0x010fca0000000000 */
[----:B------:R-:W-:Y:S01]  /*1bd0*/  FSETP.LE.AND P0, PT, |R2|, UR5, !P0 ;  /* 0x0000000502007c0b */ /* 0x000fe2000c703200 */
[----:B0-----:R-:W-:-:S03]  /*1be0*/  IMAD.WIDE R8, R7, 0x4, R14 ;  /* 0x0000000407087825 */ /* 0x001fc600078e020e */
[----:B------:R-:W-:Y:S01]  /*1bf0*/  SEL R5, RZ, 0x1, !P0 ;  /* 0x00000001ff057807 */ /* 0x000fe20004000000 */
[----:B-1----:R-:W-:-:S04]  /*1c00*/  FADD R6, R2, -UR4 ;  /* 0x8000000402067e21 */ /* 0x002fc80008000000 */
[----:B------:R0:W-:Y:S04]  /*1c10*/  STG.E.U8 desc[UR8][R10.64], R5 ;  /* 0x000000050a007986 */ /* 0x0001e8000c101108 */
[----:B------:R0:W-:Y:S01]  /*1c20*/  STG.E desc[UR8][R8.64], R5 ;  /* 0x0000000508007986 */ /* 0x0001e2000c101908 */
[----:B------:R-:W1:Y:S01]  /*1c30*/  FCHK P0, R6, R17 ;  /* 0x0000001106007302 */ /* 0x000e620000000000 */
[----:B------:R-:W-:-:S04]  /*1c40*/  FFMA R2, R12, R13, R12 ;  /* 0x0000000d0c027223 */ /* 0x000fc8000000000c */
[----:B------:R-:W-:-:S04]  /*1c50*/  FFMA R13, R2, R6, RZ ;  /* 0x00000006020d7223 */ /* 0x000fc800000000ff */
[----:B------:R-:W-:-:S04]  /*1c60*/  FFMA R4, R13, -R17, R6 ;  /* 0x800000110d047223 */ /* 0x000fc80000000006 */
[----:B------:R-:W-:Y:S01]  /*1c70*/  FFMA R2, R2, R4, R13 ;  /* 0x0000000402027223 */ /* 0x000fe2000000000d */
[----:B01----:R-:W-:Y:S06]  /*1c80*/  @!P0 BRA `(.L_x_28) ;  /* 0x00000000000c8947 */ /* 0x003fec0003800000 */
[----:B------:R-:W-:Y:S02]  /*1c90*/  MOV R2, R6 ;  /* 0x0000000600027202 */ /* 0x000fe40000000f00 */
[----:B------:R-:W-:-:S07]  /*1ca0*/  MOV R8, 0x1cc0 ;  /* 0x00001cc000087802 */ /* 0x000fce0000000f00 */
[----:B------:R-:W-:Y:S05]  /*1cb0*/  CALL.REL.NOINC `($__internal_0_$__cuda_sm3x_div_rn_noftz_f32_slowpath) ;  /* 0x0000000000807944 */ /* 0x000fea0003c00000 */
.L_x_28:
[----:B------:R-:W-:Y:S05]  /*1cc0*/  BSYNC.RECONVERGENT B2 ;  /* 0x0000000000027941 */ /* 0x000fea0003800200 */
.L_x_27:
        /* <DEDUP_REMOVED lines=18> */
[----:B------:R-:W-:-:S07]  /*1df0*/  IMAD.MOV.U32 R6, RZ, RZ, R2 ;  /* 0x000000ffff067224 */ /* 0x000fce00078e0002 */
.L_x_30:
[----:B------:R-:W-:Y:S05]  /*1e00*/  BSYNC.RECONVERGENT B2 ;  /* 0x0000000000027941 */ /* 0x000fea0003800200 */
.L_x_29:
[----:B------:R-:W0:Y:S01]  /*1e10*/  LDC.64 R2, c[0x0][0x3d8] ;  /* 0x0000f600ff027b82 */ /* 0x000e220000000a00 */
[----:B------:R-:W-:Y:S01]  /*1e20*/  FFMA R6, R5, R6, 0.5 ;  /* 0x3f00000005067423 */ /* 0x000fe20000000006 */
[----:B------:R-:W1:Y:S03]  /*1e30*/  LDCU UR4, c[0x0][0x3cc] ;  /* 0x00007980ff0477ac */ /* 0x000e660008000800 */
[----:B------:R-:W1:Y:S02]  /*1e40*/  F2I.FLOOR.NTZ R5, R6 ;  /* 0x0000000600057305 */ /* 0x000e640000207100 */
[----:B-1----:R-:W-:-:S04]  /*1e50*/  IMAD R5, R4, UR4, R5 ;  /* 0x0000000404057c24 */ /* 0x002fc8000f8e0205 */
[----:B0-----:R-:W-:Y:S02]  /*1e60*/  IMAD.WIDE R2, R5, 0xc, R2 ;  /* 0x0000000c05027825 */ /* 0x001fe400078e0202 */
[----:B------:R-:W0:Y:S04]  /*1e70*/  LDC.64 R4, c[0x0][0x380] ;  /* 0x0000e000ff047b82 */ /* 0x000e280000000a00 */
[----:B------:R-:W2:Y:S01]  /*1e80*/  LDG.E R3, desc[UR8][R2.64+0x8] ;  /* 0x0000080802037981 */ /* 0x000ea2000c1e1900 */
[----:B0-----:R-:W-:-:S05]  /*1e90*/  IMAD.WIDE R4, R7, 0x4, R4 ;  /* 0x0000000407047825 */ /* 0x001fca00078e0204 */
[----:B--2---:R-:W-:Y:S01]  /*1ea0*/  STG.E desc[UR8][R4.64], R3 ;  /* 0x0000000304007986 */ /* 0x004fe2000c101908 */
[----:B------:R-:W-:Y:S05]  /*1eb0*/  EXIT ;  /* 0x000000000000794d */ /* 0x000fea0003800000 */
        .weak           $__internal_0_$__cuda_sm3x_div_rn_noftz_f32_slowpath
        .type           $__internal_0_$__cuda_sm3x_div_rn_noftz_f32_slowpath,@function
        .size           $__internal_0_$__cuda_sm3x_div_rn_noftz_f32_slowpath,(.L_x_122 - $__internal_0_$__cuda_sm3x_div_rn_noftz_f32_slowpath)
$__internal_0_$__cuda_sm3x_div_rn_noftz_f32_slowpath:
[----:B------:R-:W-:Y:S01]  /*1ec0*/  SHF.R.U32.HI R13, RZ, 0x17, R0 ;  /* 0x00000017ff0d7819 */ /* 0x000fe20000011600 */
[----:B------:R-:W-:Y:S01]  /*1ed0*/  BSSY.RECONVERGENT B0, `(.L_x_31) ;  /* 0x0000064000007945 */ /* 0x000fe20003800200 */
[----:B------:R-:W-:Y:S02]  /*1ee0*/  SHF.R.U32.HI R27, RZ, 0x17, R2 ;  /* 0x00000017ff1b7819 */ /* 0x000fe40000011602 */
[----:B------:R-:W-:Y:S02]  /*1ef0*/  LOP3.LUT R13, R13, 0xff, RZ, 0xc0, !PT ;  /* 0x000000ff0d0d7812 */ /* 0x000fe400078ec0ff */
[----:B------:R-:W-:Y:S02]  /*1f00*/  LOP3.LUT R27, R27, 0xff, RZ, 0xc0, !PT ;  /* 0x000000ff1b1b7812 */ /* 0x000fe400078ec0ff */
[----:B------:R-:W-:Y:S02]  /*1f10*/  IADD3 R26, PT, PT, R13, -0x1, RZ ;  /* 0xffffffff0d1a7810 */ /* 0x000fe40007ffe0ff */
[----:B------:R-:W-:-:S02]  /*1f20*/  IADD3 R28, PT, PT, R27, -0x1, RZ ;  /* 0xffffffff1b1c7810 */ /* 0x000fc40007ffe0ff */
[----:B------:R-:W-:Y:S02]  /*1f30*/  ISETP.GT.U32.AND P2, PT, R26, 0xfd, PT ;  /* 0x000000fd1a00780c */ /* 0x000fe40003f44070 */
[----:B------:R-:W-:Y:S02]  /*1f40*/  MOV R29, R0 ;  /* 0x00000000001d7202 */ /* 0x000fe40000000f00 */
[----:B------:R-:W-:-:S13]  /*1f50*/  ISETP.GT.U32.OR P2, PT, R28, 0xfd, P2 ;  /* 0x000000fd1c00780c */ /* 0x000fda0001744470 */
[----:B------:R-:W-:Y:S01]  /*1f60*/  @!P2 IMAD.MOV.U32 R30, RZ, RZ, RZ ;  /* 0x000000ffff1ea224 */ /* 0x000fe200078e00ff */
[----:B------:R-:W-:Y:S06]  /*1f70*/  @!P2 BRA `(.L_x_32) ;  /* 0x00000000005ca947 */ /* 0x000fec0003800000 */
[----:B------:R-:W-:Y:S02]  /*1f80*/  FSETP.GTU.FTZ.AND P2, PT, |R2|, +INF , PT ;  /* 0x7f8000000200780b */ /* 0x000fe40003f5c200 */
[----:B------:R-:W-:-:S04]  /*1f90*/  FSETP.GTU.FTZ.AND P3, PT, |R0|, +INF , PT ;  /* 0x7f8000000000780b */ /* 0x000fc80003f7c200 */
[----:B------:R-:W-:-:S13]  /*1fa0*/  PLOP3.LUT P2, PT, P2, P3, PT, 0xf8, 0x8f ;  /* 0x00000000008f781c */ /* 0x000fda0001747f70 */
[----:B------:R-:W-:Y:S05]  /*1fb0*/  @P2 BRA `(.L_x_33) ;  /* 0x0000000400502947 */ /* 0x000fea0003800000 */
[----:B------:R-:W-:-:S13]  /*1fc0*/  LOP3.LUT P2, RZ, R29, 0x7fffffff, R2, 0xc8, !PT ;  /* 0x7fffffff1dff7812 */ /* 0x000fda000784c802 */
[----:B------:R-:W-:Y:S05]  /*1fd0*/  @!P2 BRA `(.L_x_34) ;  /* 0x000000040040a947 */ /* 0x000fea0003800000 */
[----:B------:R-:W-:Y:S02]  /*1fe0*/  FSETP.NEU.FTZ.AND P4, PT, |R2|, +INF , PT ;  /* 0x7f8000000200780b */ /* 0x000fe40003f9d200 */
[----:B------:R-:W-:Y:S02]  /*1ff0*/  FSETP.NEU.FTZ.AND P3, PT, |R0|, +INF , PT ;  /* 0x7f8000000000780b */ /* 0x000fe40003f7d200 */
[----:B------:R-:W-:-:S11]  /*2000*/  FSETP.NEU.FTZ.AND P2, PT, |R2|, +INF , PT ;  /* 0x7f8000000200780b */ /* 0x000fd60003f5d200 */
[----:B------:R-:W-:Y:S05]  /*2010*/  @!P3 BRA !P4, `(.L_x_34) ;  /* 0x000000040030b947 */ /* 0x000fea0006000000 */
[----:B------:R-:W-:-:S04]  /*2020*/  LOP3.LUT P4, RZ, R2, 0x7fffffff, RZ, 0xc0, !PT ;  /* 0x7fffffff02ff7812 */ /* 0x000fc8000788c0ff */
[----:B------:R-:W-:-:S13]  /*2030*/  PLOP3.LUT P3, PT, P3, P4, PT, 0x2f, 0xf2 ;  /* 0x0000000000f2781c */ /* 0x000fda0001f68577 */
[----:B------:R-:W-:Y:S05]  /*2040*/  @P3 BRA `(.L_x_35) ;  /* 0x00000004001c3947 */ /* 0x000fea0003800000 */
[----:B------:R-:W-:-:S04]  /*2050*/  LOP3.LUT P3, RZ, R29, 0x7fffffff, RZ, 0xc0, !PT ;  /* 0x7fffffff1dff7812 */ /* 0x000fc8000786c0ff */
[----:B------:R-:W-:-:S13]  /*2060*/  PLOP3.LUT P2, PT, P2, P3, PT, 0x2f, 0xf2 ;  /* 0x0000000000f2781c */ /* 0x000fda0001746577 */
[----:B------:R-:W-:Y:S05]  /*2070*/  @P2 BRA `(.L_x_36) ;  /* 0x0000000400042947 */ /* 0x000fea0003800000 */
[----:B------:R-:W-:Y:S02]  /*2080*/  ISETP.GE.AND P2, PT, R28, RZ, PT ;  /* 0x000000ff1c00720c */ /* 0x000fe40003f46270 */
[----:B------:R-:W-:-:S11]  /*2090*/  ISETP.GE.AND P3, PT, R26, RZ, PT ;  /* 0x000000ff1a00720c */ /* 0x000fd60003f66270 */
[----:B------:R-:W-:Y:S01]  /*20a0*/  @P2 MOV R30, RZ ;  /* 0x000000ff001e2202 */ /* 0x000fe20000000f00 */
[----:B------:R-:W-:Y:S01]  /*20b0*/  @!P2 FFMA R2, R2, 1.84467440737095516160e+19, RZ ;  /* 0x5f8000000202a823 */ /* 0x000fe200000000ff */
[----:B------:R-:W-:Y:S01]  /*20c0*/  @!P2 MOV R30, 0xffffffc0 ;  /* 0xffffffc0001ea802 */ /* 0x000fe20000000f00 */
[----:B------:R-:W-:-:S03]  /*20d0*/  @!P3 FFMA R29, R0, 1.84467440737095516160e+19, RZ ;  /* 0x5f800000001db823 */ /* 0x000fc600000000ff */
[----:B------:R-:W-:-:S07]  /*20e0*/  @!P3 IADD3 R30, PT, PT, R30, 0x40, RZ ;  /* 0x000000401e1eb810 */ /* 0x000fce0007ffe0ff */
.L_x_32:
[----:B------:R-:W-:Y:S01]  /*20f0*/  LEA R28, R13, 0xc0800000, 0x17 ;  /* 0xc08000000d1c7811 */ /* 0x000fe200078eb8ff */
[----:B------:R-:W-:Y:S01]  /*2100*/  VIADD R27, R27, 0xffffff81 ;  /* 0xffffff811b1b7836 */ /* 0x000fe20000000000 */
[----:B------:R-:W-:Y:S02]  /*2110*/  BSSY.RECONVERGENT B1, `(.L_x_37) ;  /* 0x0000035000017945 */ /* 0x000fe40003800200 */
[----:B------:R-:W-:Y:S01]  /*2120*/  IADD3 R28, PT, PT, -R28, R29, RZ ;  /* 0x0000001d1c1c7210 */ /* 0x000fe20007ffe1ff */
[C---:B------:R-:W-:Y:S01]  /*2130*/  IMAD R26, R27.reuse, -0x800000, R2 ;  /* 0xff8000001b1a7824 */ /* 0x040fe200078e0202 */
[----:B------:R-:W-:Y:S02]  /*2140*/  IADD3 R13, PT, PT, R27, 0x7f, -R13 ;  /* 0x0000007f1b0d7810 */ /* 0x000fe40007ffe80d */
[----:B------:R-:W0:Y:S01]  /*2150*/  MUFU.RCP R2, R28 ;  /* 0x0000001c00027308 */ /* 0x000e220000001000 */
[----:B------:R-:W-:Y:S01]  /*2160*/  FADD.FTZ R27, -R28, -RZ ;  /* 0x800000ff1c1b7221 */ /* 0x000fe20000010100 */
[----:B------:R-:W-:-:S03]  /*2170*/  IADD3 R30, PT, PT, R13, R30, RZ ;  /* 0x0000001e0d1e7210 */ /* 0x000fc60007ffe0ff */
[----:B0-----:R-:W-:-:S04]  /*2180*/  FFMA R13, R2, R27, 1 ;  /* 0x3f800000020d7423 */ /* 0x001fc8000000001b */
[----:B------:R-:W-:-:S04]  /*2190*/  FFMA R2, R2, R13, R2 ;  /* 0x0000000d02027223 */ /* 0x000fc80000000002 */
[----:B------:R-:W-:-:S04]  /*21a0*/  FFMA R28, R26, R2, RZ ;  /* 0x000000021a1c7223 */ /* 0x000fc800000000ff */
[----:B------:R-:W-:-:S04]  /*21b0*/  FFMA R13, R27, R28, R26 ;  /* 0x0000001c1b0d7223 */ /* 0x000fc8000000001a */
[----:B------:R-:W-:-:S04]  /*21c0*/  FFMA R13, R2, R13, R28 ;  /* 0x0000000d020d7223 */ /* 0x000fc8000000001c */
[----:B------:R-:W-:-:S04]  /*21d0*/  FFMA R26, R27, R13, R26 ;  /* 0x0000000d1b1a7223 */ /* 0x000fc8000000001a */
[----:B------:R-:W-:-:S05]  /*21e0*/  FFMA R27, R2, R26, R13 ;  /* 0x0000001a021b7223 */ /* 0x000fca000000000d */
[----:B------:R-:W-:-:S04]  /*21f0*/  SHF.R.U32.HI R28, RZ, 0x17, R27 ;  /* 0x00000017ff1c7819 */ /* 0x000fc8000001161b */
[----:B------:R-:W-:-:S04]  /*2200*/  LOP3.LUT R28, R28, 0xff, RZ, 0xc0, !PT ;  /* 0x000000ff1c1c7812 */ /* 0x000fc800078ec0ff */
[----:B------:R-:W-:-:S05]  /*2210*/  IADD3 R28, PT, PT, R28, R30, RZ ;  /* 0x0000001e1c1c7210 */ /* 0x000fca0007ffe0ff */
[----:B------:R-:W-:-:S05]  /*2220*/  VIADD R29, R28, 0xffffffff ;  /* 0xffffffff1c1d7836 */ /* 0x000fca0000000000 */
[----:B------:R-:W-:-:S13]  /*2230*/  ISETP.GE.U32.AND P2, PT, R29, 0xfe, PT ;  /* 0x000000fe1d00780c */ /* 0x000fda0003f46070 */
[----:B------:R-:W-:Y:S05]  /*2240*/  @!P2 BRA `(.L_x_38) ;  /* 0x000000000080a947 */ /* 0x000fea0003800000 */
[----:B------:R-:W-:-:S13]  /*2250*/  ISETP.GT.AND P2, PT, R28, 0xfe, PT ;  /* 0x000000fe1c00780c */ /* 0x000fda0003f44270 */
[----:B------:R-:W-:Y:S05]  /*2260*/  @P2 BRA `(.L_x_39) ;  /* 0x00000000006c2947 */ /* 0x000fea0003800000 */
[----:B------:R-:W-:-:S13]  /*2270*/  ISETP.GE.AND P2, PT, R28, 0x1, PT ;  /* 0x000000011c00780c */ /* 0x000fda0003f46270 */
[----:B------:R-:W-:Y:S05]  /*2280*/  @P2 BRA `(.L_x_40) ;  /* 0x0000000000742947 */ /* 0x000fea0003800000 */
[----:B------:R-:W-:Y:S02]  /*2290*/  ISETP.GE.AND P2, PT, R28, -0x18, PT ;  /* 0xffffffe81c00780c */ /* 0x000fe40003f46270 */
[----:B------:R-:W-:-:S11]  /*22a0*/  LOP3.LUT R27, R27, 0x80000000, RZ, 0xc0, !PT ;  /* 0x800000001b1b7812 */ /* 0x000fd600078ec0ff */
[----:B------:R-:W-:Y:S05]  /*22b0*/  @!P2 BRA `(.L_x_40) ;  /* 0x000000000068a947 */ /* 0x000fea0003800000 */
[CCC-:B------:R-:W-:Y:S01]  /*22c0*/  FFMA.RP R29, R2.reuse, R26.reuse, R13.reuse ;  /* 0x0000001a021d7223 */ /* 0x1c0fe2000000800d */
[CCC-:B------:R-:W-:Y:S01]  /*22d0*/  FFMA.RM R30, R2.reuse, R26.reuse, R13.reuse ;  /* 0x0000001a021e7223 */ /* 0x1c0fe2000000400d */
[----:B------:R-:W-:Y:S01]  /*22e0*/  FFMA.RZ R2, R2, R26, R13 ;  /* 0x0000001a02027223 */ /* 0x000fe2000000c00d */
[C---:B------:R-:W-:Y:S02]  /*22f0*/  ISETP.NE.AND P4, PT, R28.reuse, RZ, PT ;  /* 0x000000ff1c00720c */ /* 0x040fe40003f85270 */
[----:B------:R-:W-:Y:S02]  /*2300*/  ISETP.NE.AND P3, PT, R28, RZ, PT ;  /* 0x000000ff1c00720c */ /* 0x000fe40003f65270 */
[----:B------:R-:W-:Y:S02]  /*2310*/  LOP3.LUT R2, R2, 0x7fffff, RZ, 0xc0, !PT ;  /* 0x007fffff02027812 */ /* 0x000fe400078ec0ff */
[----:B------:R-:W-:Y:S02]  /*2320*/  FSETP.NEU.FTZ.AND P2, PT, R29, R30, PT ;  /* 0x0000001e1d00720b */ /* 0x000fe40003f5d000 */
[----:B------:R-:W-:-:S02]  /*2330*/  LOP3.LUT R13, R2, 0x800000, RZ, 0xfc, !PT ;  /* 0x00800000020d7812 */ /* 0x000fc400078efcff */
[C---:B------:R-:W-:Y:S02]  /*2340*/  IADD3 R2, PT, PT, R28.reuse, 0x20, RZ ;  /* 0x000000201c027810 */ /* 0x040fe40007ffe0ff */
[----:B------:R-:W-:Y:S02]  /*2350*/  IADD3 R28, PT, PT, -R28, RZ, RZ ;  /* 0x000000ff1c1c7210 */ /* 0x000fe40007ffe1ff */
[----:B------:R-:W-:Y:S02]  /*2360*/  SHF.L.U32 R2, R13, R2, RZ ;  /* 0x000000020d027219 */ /* 0x000fe400000006ff */
[----:B------:R-:W-:Y:S02]  /*2370*/  SEL R26, R28, RZ, P4 ;  /* 0x000000ff1c1a7207 */ /* 0x000fe40002000000 */
[----:B------:R-:W-:Y:S02]  /*2380*/  ISETP.NE.AND P3, PT, R2, RZ, P3 ;  /* 0x000000ff0200720c */ /* 0x000fe40001f65270 */
[----:B------:R-:W-:-:S02]  /*2390*/  SHF.R.U32.HI R26, RZ, R26, R13 ;  /* 0x0000001aff1a7219 */ /* 0x000fc4000001160d */
[----:B------:R-:W-:Y:S02]  /*23a0*/  PLOP3.LUT P2, PT, P2, P3, PT, 0xf8, 0x8f ;  /* 0x00000000008f781c */ /* 0x000fe40001747f70 */
[----:B------:R-:W-:Y:S02]  /*23b0*/  SHF.R.U32.HI R13, RZ, 0x1, R26 ;  /* 0x00000001ff0d7819 */ /* 0x000fe4000001161a */
[----:B------:R-:W-:-:S04]  /*23c0*/  SEL R2, RZ, 0x1, !P2 ;  /* 0x00000001ff027807 */ /* 0x000fc80005000000 */
[----:B------:R-:W-:-:S04]  /*23d0*/  LOP3.LUT R2, R2, 0x1, R13, 0xf8, !PT ;  /* 0x0000000102027812 */ /* 0x000fc800078ef80d */
[----:B------:R-:W-:-:S04]  /*23e0*/  LOP3.LUT R2, R2, R26, RZ, 0xc0, !PT ;  /* 0x0000001a02027212 */ /* 0x000fc800078ec0ff */
[----:B------:R-:W-:-:S04]  /*23f0*/  IADD3 R2, PT, PT, R13, R2, RZ ;  /* 0x000000020d027210 */ /* 0x000fc80007ffe0ff */
[----:B------:R-:W-:Y:S01]  /*2400*/  LOP3.LUT R27, R2, R27, RZ, 0xfc, !PT ;  /* 0x0000001b021b7212 */ /* 0x000fe200078efcff */
[----:B------:R-:W-:Y:S06]  /*2410*/  BRA `(.L_x_40) ;  /* 0x0000000000107947 */ /* 0x000fec0003800000 */
.L_x_39:
[----:B------:R-:W-:-:S04]  /*2420*/  LOP3.LUT R27, R27, 0x80000000, RZ, 0xc0, !PT ;  /* 0x800000001b1b7812 */ /* 0x000fc800078ec0ff */
[----:B------:R-:W-:Y:S01]  /*2430*/  LOP3.LUT R27, R27, 0x7f800000, RZ, 0xfc, !PT ;  /* 0x7f8000001b1b7812 */ /* 0x000fe200078efcff */
[----:B------:R-:W-:Y:S06]  /*2440*/  BRA `(.L_x_40) ;  /* 0x0000000000047947 */ /* 0x000fec0003800000 */
.L_x_38:
[----:B------:R-:W-:-:S07]  /*2450*/  IMAD R27, R30, 0x800000, R27 ;  /* 0x008000001e1b7824 */ /* 0x000fce00078e021b */
.L_x_40:
[----:B------:R-:W-:Y:S05]  /*2460*/  BSYNC.RECONVERGENT B1 ;  /* 0x0000000000017941 */ /* 0x000fea0003800200 */
.L_x_37:
[----:B------:R-:W-:Y:S01]  /*2470*/  MOV R2, R27 ;  /* 0x0000001b00027202 */ /* 0x000fe20000000f00 */
[----:B------:R-:W-:Y:S06]  /*2480*/  BRA `(.L_x_41) ;  /* 0x0000000000207947 */ /* 0x000fec0003800000 */
.L_x_36:
[----:B------:R-:W-:-:S04]  /*2490*/  LOP3.LUT R2, R29, 0x80000000, R2, 0x48, !PT ;  /* 0x800000001d027812 */ /* 0x000fc800078e4802 */
[----:B------:R-:W-:Y:S01]  /*24a0*/  LOP3.LUT R2, R2, 0x7f800000, RZ, 0xfc, !PT ;  /* 0x7f80000002027812 */ /* 0x000fe200078efcff */
[----:B------:R-:W-:Y:S06]  /*24b0*/  BRA `(.L_x_41) ;  /* 0x0000000000147947 */ /* 0x000fec0003800000 */
.L_x_35:
[----:B------:R-:W-:Y:S01]  /*24c0*/  LOP3.LUT R2, R29, 0x80000000, R2, 0x48, !PT ;  /* 0x800000001d027812 */ /* 0x000fe200078e4802 */
[----:B------:R-:W-:Y:S06]  /*24d0*/  BRA `(.L_x_41) ;  /* 0x00000000000c7947 */ /* 0x000fec0003800000 */
.L_x_34:
[----:B------:R-:W0:Y:S01]  /*24e0*/  MUFU.RSQ R2, -QNAN ;  /* 0xffc0000000027908 */ /* 0x000e220000001400 */
[----:B------:R-:W-:Y:S05]  /*24f0*/  BRA `(.L_x_41) ;  /* 0x0000000000047947 */ /* 0x000fea0003800000 */
.L_x_33:
[----:B------:R-:W-:-:S07]  /*2500*/  FADD.FTZ R2, R2, R0 ;  /* 0x0000000002027221 */ /* 0x000fce0000010000 */
.L_x_41:
[----:B------:R-:W-:Y:S05]  /*2510*/  BSYNC.RECONVERGENT B0 ;  /* 0x0000000000007941 */ /* 0x000fea0003800200 */
.L_x_31:
[----:B------:R-:W-:Y:S01]  /*2520*/  HFMA2 R27, -RZ, RZ, 0, 0 ;  /* 0x00000000ff1b7431 */ /* 0x000fe200000001ff */
[----:B------:R-:W-:-:S04]  /*2530*/  MOV R26, R8 ;  /* 0x00000008001a7202 */ /* 0x000fc80000000f00 */
[----:B0-----:R-:W-:Y:S05]  /*2540*/  RET.REL.NODEC R26 `(_Z22compute_active_sensorsPfPbPiiiiP5voxelfS_S_fiffP10correction) ;  /* 0xffffffd81aac7950 */ /* 0x001fea0003c3ffff */
.L_x_42:
[----:B------:R-:W-:-:S00]  /*2550*/  BRA `(.L_x_42) ;  /* 0xfffffffc00fc7947 */ /* 0x000fc0000383ffff */
[----:B------:R-:W-:-:S00]  /*2560*/  NOP ;  /* 0x0000000000007918 */ /* 0x000fc00000000000 */
        /* <DEDUP_REMOVED lines=9> */
.L_x_122:


//--------------------- .text._Z21create_anode_responsePfiPiS_S0_ --------------------------
	.section	.text._Z21create_anode_responsePfiPiS_S0_,"ax",@progbits
	.align	128
        .global         _Z21create_anode_responsePfiPiS_S0_
        .type           _Z21create_anode_responsePfiPiS_S0_,@function
        .size           _Z21create_anode_responsePfiPiS_S0_,(.L_x_123 - _Z21create_anode_responsePfiPiS_S0_)
        .other          _Z21create_anode_responsePfiPiS_S0_,@"STO_CUDA_ENTRY STV_DEFAULT"
_Z21create_anode_responsePfiPiS_S0_:
.text._Z21create_anode_responsePfiPiS_S0_:
[----:B------:R-:W-:Y:S01]  /*0000*/  LDC R1, c[0x0][0x37c] ;  /* 0x0000df00ff017b82 */ /* 0x000fe20000000800 */
[----:B------:R-:W0:Y:S07]  /*0010*/  S2R R0, SR_CTAID.X ;  /* 0x0000000000007919 */ /* 0x000e2e0000002500 */
[----:B------:R-:W0:Y:S01]  /*0020*/  LDC.64 R6, c[0x0][0x3a0] ;  /* 0x0000e800ff067b82 */ /* 0x000e220000000a00 */
[----:B------:R-:W1:Y:S01]  /*0030*/  LDCU.64 UR4, c[0x0][0x358] ;  /* 0x00006b00ff0477ac */ /* 0x000e620008000a00 */
[----:B0-----:R-:W-:-:S05]  /*0040*/  IMAD.WIDE.U32 R6, R0, 0x4, R6 ;  /* 0x0000000400067825 */ /* 0x001fca00078e0006 */
[----:B-1----:R-:W2:Y:S04]  /*0050*/  LDG.E R2, desc[UR4][R6.64] ;  /* 0x0000000406027981 */ /* 0x002ea8000c1e1900 */
[----:B------:R-:W2:Y:S01]  /*0060*/  LDG.E R5, desc[UR4][R6.64+0x4] ;  /* 0x0000040406057981 */ /* 0x000ea2000c1e1900 */
[----:B------:R-:W0:Y:S02]  /*0070*/  LDC R3, c[0x0][0x360] ;  /* 0x0000d800ff037b82 */ /* 0x000e240000000800 */
[----:B0-----:R-:W-:-:S04]  /*0080*/  I2FP.F32.U32 R10, R3 ;  /* 0x00000003000a7245 */ /* 0x001fc80000201000 */
[----:B------:R-:W0:Y:S02]  /*0090*/  MUFU.RCP R9, R10 ;  /* 0x0000000a00097308 */ /* 0x000e240000001000 */
[----:B0-----:R-:W-:-:S04]  /*00a0*/  FFMA R8, -R10, R9, 1 ;  /* 0x3f8000000a087423 */ /* 0x001fc80000000109 */
[----:B------:R-:W-:Y:S01]  /*00b0*/  FFMA R8, R9, R8, R9 ;  /* 0x0000000809087223 */ /* 0x000fe20000000009 */
[----:B--2---:R-:W-:-:S05]  /*00c0*/  IMAD.IADD R4, R5, 0x1, -R2 ;  /* 0x0000000105047824 */ /* 0x004fca00078e0a02 */
[----:B------:R-:W-:-:S04]  /*00d0*/  I2FP.F32.S32 R5, R4 ;  /* 0x0000000400057245 */ /* 0x000fc80000201400 */
[----:B------:R-:W0:Y:S01]  /*00e0*/  FCHK P0, R5, R10 ;  /* 0x0000000a05007302 */ /* 0x000e220000000000 */
[----:B------:R-:W-:-:S04]  /*00f0*/  FFMA R9, R5, R8, RZ ;  /* 0x0000000805097223 */ /* 0x000fc800000000ff */
[----:B------:R-:W-:-:S04]  /*0100*/  FFMA R11, -R10, R9, R5 ;  /* 0x000000090a0b7223 */ /* 0x000fc80000000105 */
[----:B------:R-:W-:Y:S01]  /*0110*/  FFMA R8, R8, R11, R9 ;  /* 0x0000000b08087223 */ /* 0x000fe20000000009 */
[----:B0-----:R-:W-:Y:S06]  /*0120*/  @!P0 BRA `(.L_x_43) ;  /* 0x00000000000c8947 */ /* 0x001fec0003800000 */
[----:B------:R-:W-:-:S07]  /*0130*/  MOV R8, 0x150 ;  /* 0x0000015000087802 */ /* 0x000fce0000000f00 */
[----:B------:R-:W-:Y:S05]  /*0140*/  CALL.REL.NOINC `($__internal_1_$__cuda_sm3x_div_rn_noftz_f32_slowpath) ;  /* 0x0000000400947944 */ /* 0x000fea0003c00000 */
[----:B------:R-:W-:-:S07]  /*0150*/  IMAD.MOV.U32 R8, RZ, RZ, R5 ;  /* 0x000000ffff087224 */ /* 0x000fce00078e0005 */
.L_x_43:
[----:B------:R-:W0:Y:S02]  /*0160*/  F2I.CEIL.NTZ R8, R8 ;  /* 0x0000000800087305 */ /* 0x000e24000020b100 */
[----:B0-----:R-:W-:-:S13]  /*0170*/  ISETP.GE.AND P0, PT, R8, 0x1, PT ;  /* 0x000000010800780c */ /* 0x001fda0003f06270 */
[----:B------:R-:W-:Y:S05]  /*0180*/  @!P0 EXIT ;  /* 0x000000000000894d */ /* 0x000fea0003800000 */
[----:B------:R-:W0:Y:S01]  /*0190*/  S2R R6, SR_TID.X ;  /* 0x0000000000067919 */ /* 0x000e220000002100 */
[C---:B------:R-:W-:Y:S01]  /*01a0*/  ISETP.GE.U32.AND P1, PT, R8.reuse, 0x4, PT ;  /* 0x000000040800780c */ /* 0x040fe20003f26070 */
[----:B------:R-:W-:Y:S01]  /*01b0*/  IMAD.MOV.U32 R7, RZ, RZ, RZ ;  /* 0x000000ffff077224 */ /* 0x000fe200078e00ff */
[----:B------:R-:W-:-:S04]  /*01c0*/  LOP3.LUT R5, R8, 0x3, RZ, 0xc0, !PT ;  /* 0x0000000308057812 */ /* 0x000fc800078ec0ff */
[----:B------:R-:W-:-:S07]  /*01d0*/  ISETP.NE.AND P0, PT, R5, RZ, PT ;  /* 0x000000ff0500720c */ /* 0x000fce0003f05270 */
[----:B------:R-:W-:Y:S06]  /*01e0*/  @!P1 BRA `(.L_x_44) ;  /* 0x0000000400149947 */ /* 0x000fec0003800000 */
[----:B------:R-:W-:Y:S01]  /*01f0*/  LOP3.LUT R7, R8, 0x7ffffffc, RZ, 0xc0, !PT ;  /* 0x7ffffffc08077812 */ /* 0x000fe200078ec0ff */
[C-C-:B0-----:R-:W-:Y:S01]  /*0200*/  IMAD.IADD R18, R2.reuse, 0x1, R6.reuse ;  /* 0x0000000102127824 */ /* 0x141fe200078e0206 */
[C---:B------:R-:W-:Y:S01]  /*0210*/  IADD3 R23, PT, PT, R3.reuse, R6, RZ ;  /* 0x0000000603177210 */ /* 0x040fe20007ffe0ff */
[C-C-:B------:R-:W-:Y:S02]  /*0220*/  IMAD R8, R3.reuse, 0x2, R6.reuse ;  /* 0x0000000203087824 */ /* 0x140fe400078e0206 */
[C-C-:B------:R-:W-:Y:S01]  /*0230*/  IMAD R9, R3.reuse, 0x3, R6.reuse ;  /* 0x0000000303097824 */ /* 0x140fe200078e0206 */
[----:B------:R-:W-:Y:S01]  /*0240*/  IADD3 R10, PT, PT, R2, R23, RZ ;  /* 0x00000017020a7210 */ /* 0x000fe20007ffe0ff */
[----:B------:R-:W-:Y:S02]  /*0250*/  IMAD.MOV.U32 R11, RZ, RZ, R6 ;  /* 0x000000ffff0b7224 */ /* 0x000fe400078e0006 */
[C-C-:B------:R-:W-:Y:S02]  /*0260*/  IMAD R19, R3.reuse, 0x2, R18.reuse ;  /* 0x0000000203137824 */ /* 0x140fe400078e0212 */
[----:B------:R-:W-:-:S02]  /*0270*/  IMAD R21, R3, 0x3, R18 ;  /* 0x0000000303157824 */ /* 0x000fc400078e0212 */
[----:B------:R-:W-:-:S07]  /*0280*/  IMAD.MOV R20, RZ, RZ, -R7 ;  /* 0x000000ffff147224 */ /* 0x000fce00078e0a07 */
.L_x_45:
[----:B------:R-:W0:Y:S01]  /*0290*/  LDC.64 R14, c[0x0][0x390] ;  /* 0x0000e400ff0e7b82 */ /* 0x000e220000000a00 */
[----:B------:R-:W-:-:S07]  /*02a0*/  ISETP.GE.AND P2, PT, R11, R4, PT ;  /* 0x000000040b00720c */ /* 0x000fce0003f46270 */
[----:B------:R-:W1:Y:S08]  /*02b0*/  LDC.64 R12, c[0x0][0x398] ;  /* 0x0000e600ff0c7b82 */ /* 0x000e700000000a00 */
[----:B------:R-:W2:Y:S01]  /*02c0*/  @!P2 LDC R27, c[0x0][0x388] ;  /* 0x0000e200ff1bab82 */ /* 0x000ea20000000800 */
[----:B0-----:R-:W-:-:S07]  /*02d0*/  @!P2 IMAD.WIDE R24, R18, 0x4, R14 ;  /* 0x000000041218a825 */ /* 0x001fce00078e020e */
[----:B------:R-:W0:Y:S01]  /*02e0*/  @!P2 LDC.64 R16, c[0x0][0x380] ;  /* 0x0000e000ff10ab82 */ /* 0x000e220000000a00 */
[----:B------:R-:W2:Y:S01]  /*02f0*/  @!P2 LDG.E R25, desc[UR4][R24.64] ;  /* 0x000000041819a981 */ /* 0x000ea2000c1e1900 */
[----:B-1----:R-:W-:-:S06]  /*0300*/  @!P2 IMAD.WIDE R12, R18, 0x4, R12 ;  /* 0x00000004120ca825 */ /* 0x002fcc00078e020c */
[----:B------:R-:W1:Y:S01]  /*0310*/  LDC.64 R14, c[0x0][0x390] ;  /* 0x0000e400ff0e7b82 */ /* 0x000e620000000a00 */
[----:B------:R3:W4:Y:S01]  /*0320*/  @!P2 LDG.E R22, desc[UR4][R12.64] ;  /* 0x000000040c16a981 */ /* 0x000722000c1e1900 */
[----:B------:R-:W-:-:S06]  /*0330*/  ISETP.GE.AND P1, PT, R23, R4, PT ;  /* 0x000000041700720c */ /* 0x000fcc0003f26270 */
[----:B---3--:R-:W3:Y:S07]  /*0340*/  LDC.64 R12, c[0x0][0x398] ;  /* 0x0000e600ff0c7b82 */ /* 0x008eee0000000a00 */
[C---:B-1----:R-:W-:Y:S02]  /*0350*/  @!P1 IMAD.WIDE R28, R10.reuse, 0x4, R14 ;  /* 0x000000040a1c9825 */ /* 0x042fe400078e020e */
[----:B------:R-:W1:Y:S02]  /*0360*/  LDC.64 R14, c[0x0][0x390] ;  /* 0x0000e400ff0e7b82 */ /* 0x000e640000000a00 */
[----:B---3--:R-:W-:-:S04]  /*0370*/  @!P1 IMAD.WIDE R12, R10, 0x4, R12 ;  /* 0x000000040a0c9825 */ /* 0x008fc800078e020c */
[----:B--2---:R-:W-:Y:S02]  /*0380*/  @!P2 IMAD R27, R0, R27, R25 ;  /* 0x0000001b001ba224 */ /* 0x004fe400078e0219 */
[----:B------:R-:W2:Y:S02]  /*0390*/  @!P1 LDC R25, c[0x0][0x388] ;  /* 0x0000e200ff199b82 */ /* 0x000ea40000000800 */
[----:B0-----:R-:W-:-:S05]  /*03a0*/  @!P2 IMAD.WIDE R26, R27, 0x4, R16 ;  /* 0x000000041b1aa825 */ /* 0x001fca00078e0210 */
[----:B----4-:R0:W-:Y:S01]  /*03b0*/  @!P2 STG.E desc[UR4][R26.64], R22 ;  /* 0x000000161a00a986 */ /* 0x0101e2000c101904 */
[----:B------:R-:W3:Y:S03]  /*03c0*/  LDC.64 R16, c[0x0][0x398] ;  /* 0x0000e600ff107b82 */ /* 0x000ee60000000a00 */
[----:B------:R-:W2:Y:S04]  /*03d0*/  @!P1 LDG.E R29, desc[UR4][R28.64] ;  /* 0x000000041c1d9981 */ /* 0x000ea8000c1e1900 */
[----:B0-----:R0:W4:Y:S01]  /*03e0*/  @!P1 LDG.E R22, desc[UR4][R12.64] ;  /* 0x000000040c169981 */ /* 0x001122000c1e1900 */
[----:B------:R-:W-:Y:S01]  /*03f0*/  ISETP.GE.AND P2, PT, R8, R4, PT ;  /* 0x000000040800720c */ /* 0x000fe20003f46270 */
[----:B0-----:R-:W0:-:S12]  /*0400*/  @!P1 LDC.64 R12, c[0x0][0x380] ;  /* 0x0000e000ff0c9b82 */ /* 0x001e180000000a00 */
[----:B-1----:R-:W-:Y:S02]  /*0410*/  @!P2 IMAD.WIDE R26, R19, 0x4, R14 ;  /* 0x00000004131aa825 */ /* 0x002fe400078e020e */
[----:B------:R-:W1:Y:S02]  /*0420*/  LDC.64 R14, c[0x0][0x390] ;  /* 0x0000e400ff0e7b82 */ /* 0x000e640000000a00 */
[----:B--2---:R-:W-:-:S04]  /*0430*/  @!P1 IMAD R25, R0, R25, R29 ;  /* 0x0000001900199224 */ /* 0x004fc800078e021d */
[----:B0-----:R-:W-:Y:S02]  /*0440*/  @!P1 IMAD.WIDE R24, R25, 0x4, R12 ;  /* 0x0000000419189825 */ /* 0x001fe400078e020c */
[----:B------:R-:W0:Y:S03]  /*0450*/  @!P2 LDC.64 R12, c[0x0][0x380] ;  /* 0x0000e000ff0cab82 */ /* 0x000e260000000a00 */
[----:B----4-:R2:W-:Y:S01]  /*0460*/  @!P1 STG.E desc[UR4][R24.64], R22 ;  /* 0x0000001618009986 */ /* 0x0105e2000c101904 */
[----:B---3--:R-:W-:-:S03]  /*0470*/  @!P2 IMAD.WIDE R28, R19, 0x4, R16 ;  /* 0x00000004131ca825 */ /* 0x008fc600078e0210 */
[----:B------:R3:W4:Y:S01]  /*0480*/  @!P2 LDG.E R27, desc[UR4][R26.64] ;  /* 0x000000041a1ba981 */ /* 0x000722000c1e1900 */
[----:B------:R-:W2:Y:S03]  /*0490*/  LDC.64 R16, c[0x0][0x398] ;  /* 0x0000e600ff107b82 */ /* 0x000ea60000000a00 */
[----:B------:R-:W5:Y:S01]  /*04a0*/  @!P2 LDG.E R29, desc[UR4][R28.64] ;  /* 0x000000041c1da981 */ /* 0x000f62000c1e1900 */
[----:B------:R-:W-:-:S04]  /*04b0*/  ISETP.GE.AND P1, PT, R9, R4, PT ;  /* 0x000000040900720c */ /* 0x000fc80003f26270 */
[----:B---3--:R-:W4:Y:S09]  /*04c0*/  @!P2 LDC R26, c[0x0][0x388] ;  /* 0x0000e200ff1aab82 */ /* 0x008f320000000800 */
[----:B-1----:R-:W-:-:S04]  /*04d0*/  @!P1 IMAD.WIDE R14, R21, 0x4, R14 ;  /* 0x00000004150e9825 */ /* 0x002fc800078e020e */
[----:B--2---:R-:W-:Y:S02]  /*04e0*/  @!P1 IMAD.WIDE R24, R21, 0x4, R16 ;  /* 0x0000000415189825 */ /* 0x004fe400078e0210 */
[----:B------:R-:W1:Y:S02]  /*04f0*/  @!P1 LDC.64 R16, c[0x0][0x380] ;  /* 0x0000e000ff109b82 */ /* 0x000e640000000a00 */
[----:B----4-:R-:W-:-:S04]  /*0500*/  @!P2 IMAD R27, R0, R26, R27 ;  /* 0x0000001a001ba224 */ /* 0x010fc800078e021b */
[----:B0-----:R-:W-:Y:S02]  /*0510*/  @!P2 IMAD.WIDE R12, R27, 0x4, R12 ;  /* 0x000000041b0ca825 */ /* 0x001fe400078e020c */
[----:B------:R-:W0:Y:S03]  /*0520*/  @!P1 LDC R27, c[0x0][0x388] ;  /* 0x0000e200ff1b9b82 */ /* 0x000e260000000800 */
[----:B-----5:R2:W-:Y:S04]  /*0530*/  @!P2 STG.E desc[UR4][R12.64], R29 ;  /* 0x0000001d0c00a986 */ /* 0x0205e8000c101904 */
[----:B------:R-:W0:Y:S04]  /*0540*/  @!P1 LDG.E R15, desc[UR4][R14.64] ;  /* 0x000000040e0f9981 */ /* 0x000e28000c1e1900 */
[----:B------:R-:W3:Y:S01]  /*0550*/  @!P1 LDG.E R25, desc[UR4][R24.64] ;  /* 0x0000000418199981 */ /* 0x000ee2000c1e1900 */
[----:B------:R-:W-:Y:S01]  /*0560*/  IADD3 R20, PT, PT, R20, 0x4, RZ ;  /* 0x0000000414147810 */ /* 0x000fe20007ffe0ff */
[C---:B------:R-:W-:Y:S01]  /*0570*/  IMAD R23, R3.reuse, 0x4, R23 ;  /* 0x0000000403177824 */ /* 0x040fe200078e0217 */
[C---:B------:R-:W-:Y:S01]  /*0580*/  LEA R9, R3.reuse, R9, 0x2 ;  /* 0x0000000903097211 */ /* 0x040fe200078e10ff */
[C---:B------:R-:W-:Y:S01]  /*0590*/  IMAD R8, R3.reuse, 0x4, R8 ;  /* 0x0000000403087824 */ /* 0x040fe200078e0208 */
[C---:B------:R-:W-:Y:S01]  /*05a0*/  LEA R10, R3.reuse, R10, 0x2 ;  /* 0x0000000a030a7211 */ /* 0x040fe200078e10ff */
[----:B------:R-:W-:-:S02]  /*05b0*/  IMAD R11, R3, 0x4, R11 ;  /* 0x00000004030b7824 */ /* 0x000fc400078e020b */
[C---:B------:R-:W-:Y:S02]  /*05c0*/  IMAD R18, R3.reuse, 0x4, R18 ;  /* 0x0000000403127824 */ /* 0x040fe400078e0212 */
[C---:B------:R-:W-:Y:S02]  /*05d0*/  IMAD R19, R3.reuse, 0x4, R19 ;  /* 0x0000000403137824 */ /* 0x040fe400078e0213 */
[----:B------:R-:W-:Y:S02]  /*05e0*/  IMAD R21, R3, 0x4, R21 ;  /* 0x0000000403157824 */ /* 0x000fe400078e0215 */
[----:B0-----:R-:W-:-:S04]  /*05f0*/  @!P1 IMAD R27, R0, R27, R15 ;  /* 0x0000001b001b9224 */ /* 0x001fc800078e020f */
[----:B-1----:R-:W-:-:S05]  /*0600*/  @!P1 IMAD.WIDE R16, R27, 0x4, R16 ;  /* 0x000000041b109825 */ /* 0x002fca00078e0210 */
[----:B---3--:R2:W-:Y:S01]  /*0610*/  @!P1 STG.E desc[UR4][R16.64], R25 ;  /* 0x0000001910009986 */ /* 0x0085e2000c101904 */
[----:B------:R-:W-:-:S13]  /*0620*/  ISETP.NE.AND P1, PT, R20, RZ, PT ;  /* 0x000000ff1400720c */ /* 0x000fda0003f25270 */
[----:B--2---:R-:W-:Y:S05]  /*0630*/  @P1 BRA `(.L_x_45) ;  /* 0xfffffffc00141947 */ /* 0x004fea000383ffff */
.L_x_44:
[----:B------:R-:W-:Y:S05]  /*0640*/  @!P0 EXIT ;  /* 0x000000000000894d */ /* 0x000fea0003800000 */
[----:B0-----:R-:W-:Y:S01]  /*0650*/  IMAD R13, R3, R7, R6 ;  /* 0x00000007030d7224 */ /* 0x001fe200078e0206 */
[----:B------:R-:W-:-:S03]  /*0660*/  IADD3 R12, PT, PT, -R5, RZ, RZ ;  /* 0x000000ff050c7210 */ /* 0x000fc60007ffe1ff */
[----:B------:R-:W-:-:S07]  /*0670*/  IMAD.IADD R5, R2, 0x1, R13 ;  /* 0x0000000102057824 */ /* 0x000fce00078e020d */
.L_x_46:
        /* <DEDUP_REMOVED lines=8> */
[----:B------:R-:W3:Y:S01]  /*0700*/  @!P0 LDG.E R9, desc[UR4][R8.64] ;  /* 0x0000000408098981 */ /* 0x000ee2000c1e1900 */
[----:B------:R-:W-:Y:S01]  /*0710*/  VIADD R12, R12, 0x1 ;  /* 0x000000010c0c7836 */ /* 0x000fe20000000000 */
[C---:B------:R-:W-:Y:S01]  /*0720*/  IADD3 R13, PT, PT, R3.reuse, R13, RZ ;  /* 0x0000000d030d7210 */ /* 0x040fe20007ffe0ff */
[----:B------:R-:W-:Y:S02]  /*0730*/  IMAD.IADD R5, R3, 0x1, R5 ;  /* 0x0000000103057824 */ /* 0x000fe400078e0205 */
[----:B--2---:R-:W-:-:S04]  /*0740*/  @!P0 IMAD R15, R0, R15, R7 ;  /* 0x0000000f000f8224 */ /* 0x004fc800078e0207 */
[----:B0-----:R-:W-:-:S05]  /*0750*/  @!P0 IMAD.WIDE R10, R15, 0x4, R10 ;  /* 0x000000040f0a8825 */ /* 0x001fca00078e020a */
[----:B---3--:R0:W-:Y:S01]  /*0760*/  @!P0 STG.E desc[UR4][R10.64], R9 ;  /* 0x000000090a008986 */ /* 0x0081e2000c101904 */
[----:B------:R-:W-:-:S13]  /*0770*/  ISETP.NE.AND P0, PT, R12, RZ, PT ;  /* 0x000000ff0c00720c */ /* 0x000fda0003f05270 */
[----:B0-----:R-:W-:Y:S05]  /*0780*/  @P0 BRA `(.L_x_46) ;  /* 0xfffffffc00bc0947 */ /* 0x001fea000383ffff */
[----:B------:R-:W-:Y:S05]  /*0790*/  EXIT ;  /* 0x000000000000794d */ /* 0x000fea0003800000 */
        .weak           $__internal_1_$__cuda_sm3x_div_rn_noftz_f32_slowpath
        .type           $__internal_1_$__cuda_sm3x_div_rn_noftz_f32_slowpath,@function
        .size           $__internal_1_$__cuda_sm3x_div_rn_noftz_f32_slowpath,(.L_x_123 - $__internal_1_$__cuda_sm3x_div_rn_noftz_f32_slowpath)
$__internal_1_$__cuda_sm3x_div_rn_noftz_f32_slowpath:
[----:B------:R-:W-:Y:S01]  /*07a0*/  SHF.R.U32.HI R9, RZ, 0x17, R10 ;  /* 0x00000017ff097819 */ /* 0x000fe2000001160a */
[--C-:B------:R-:W-:Y:S01]  /*07b0*/  IMAD.MOV.U32 R12, RZ, RZ, R5.reuse ;  /* 0x000000ffff0c7224 */ /* 0x100fe200078e0005 */
[----:B------:R-:W-:Y:S02]  /*07c0*/  SHF.R.U32.HI R6, RZ, 0x17, R5 ;  /* 0x00000017ff067819 */ /* 0x000fe40000011605 */
[----:B------:R-:W-:Y:S02]  /*07d0*/  LOP3.LUT R9, R9, 0xff, RZ, 0xc0, !PT ;  /* 0x000000ff09097812 */ /* 0x000fe400078ec0ff */
[----:B------:R-:W-:-:S03]  /*07e0*/  LOP3.LUT R11, R6, 0xff, RZ, 0xc0, !PT ;  /* 0x000000ff060b7812 */ /* 0x000fc600078ec0ff */
[----:B------:R-:W-:Y:S01]  /*07f0*/  VIADD R14, R9, 0xffffffff ;  /* 0xffffffff090e7836 */ /* 0x000fe20000000000 */
[----:B------:R-:W-:-:S04]  /*0800*/  IADD3 R13, PT, PT, R11, -0x1, RZ ;  /* 0xffffffff0b0d7810 */ /* 0x000fc80007ffe0ff */
[----:B------:R-:W-:-:S04]  /*0810*/  ISETP.GT.U32.AND P0, PT, R14, 0xfd, PT ;  /* 0x000000fd0e00780c */ /* 0x000fc80003f04070 */
[----:B------:R-:W-:-:S13]  /*0820*/  ISETP.GT.U32.OR P0, PT, R13, 0xfd, P0 ;  /* 0x000000fd0d00780c */ /* 0x000fda0000704470 */
[----:B------:R-:W-:Y:S01]  /*0830*/  @!P0 IMAD.MOV.U32 R7, RZ, RZ, RZ ;  /* 0x000000ffff078224 */ /* 0x000fe200078e00ff */
[----:B------:R-:W-:Y:S06]  /*0840*/  @!P0 BRA `(.L_x_47) ;  /* 0x0000000000608947 */ /* 0x000fec0003800000 */
[----:B------:R-:W-:Y:S02]  /*0850*/  FSETP.GTU.FTZ.AND P0, PT, |R5|, +INF , PT ;  /* 0x7f8000000500780b */ /* 0x000fe40003f1c200 */
[----:B------:R-:W-:Y:S02]  /*0860*/  FSETP.GTU.FTZ.AND P1, PT, |R10|, +INF , PT ;  /* 0x7f8000000a00780b */ /* 0x000fe40003f3c200 */
[----:B------:R-:W-:Y:S02]  /*0870*/  MOV R6, R10 ;  /* 0x0000000a00067202 */ /* 0x000fe40000000f00 */
[----:B------:R-:W-:-:S13]  /*0880*/  PLOP3.LUT P0, PT, P0, P1, PT, 0xf8, 0x8f ;  /* 0x00000000008f781c */ /* 0x000fda0000703f70 */
[----:B------:R-:W-:Y:S05]  /*0890*/  @P0 BRA `(.L_x_48) ;  /* 0x0000000400440947 */ /* 0x000fea0003800000 */
[----:B------:R-:W-:-:S13]  /*08a0*/  LOP3.LUT P0, RZ, R10, 0x7fffffff, R12, 0xc8, !PT ;  /* 0x7fffffff0aff7812 */ /* 0x000fda000780c80c */
[----:B------:R-:W-:Y:S05]  /*08b0*/  @!P0 BRA `(.L_x_49) ;  /* 0x0000000400348947 */ /* 0x000fea0003800000 */
[C---:B------:R-:W-:Y:S02]  /*08c0*/  FSETP.NEU.FTZ.AND P2, PT, |R5|.reuse, +INF , PT ;  /* 0x7f8000000500780b */ /* 0x040fe40003f5d200 */
        /* <DEDUP_REMOVED lines=11> */
[----:B------:R-:W-:Y:S02]  /*0980*/  @P0 IMAD.MOV.U32 R7, RZ, RZ, RZ ;  /* 0x000000ffff070224 */ /* 0x000fe400078e00ff */
[----:B------:R-:W-:Y:S01]  /*0990*/  @!P0 FFMA R12, R5, 1.84467440737095516160e+19, RZ ;  /* 0x5f800000050c8823 */ /* 0x000fe200000000ff */
[----:B------:R-:W-:Y:S02]  /*09a0*/  @!P0 IMAD.MOV.U32 R7, RZ, RZ, -0x40 ;  /* 0xffffffc0ff078424 */ /* 0x000fe400078e00ff */
[----:B------:R-:W-:-:S03]  /*09b0*/  @!P1 FFMA R10, R6, 1.84467440737095516160e+19, RZ ;  /* 0x5f800000060a9823 */ /* 0x000fc600000000ff */
[----:B------:R-:W-:-:S07]  /*09c0*/  @!P1 IADD3 R7, PT, PT, R7, 0x40, RZ ;  /* 0x0000004007079810 */ /* 0x000fce0007ffe0ff */
.L_x_47:
[----:B------:R-:W-:Y:S01]  /*09d0*/  LEA R5, R9, 0xc0800000, 0x17 ;  /* 0xc080000009057811 */ /* 0x000fe200078eb8ff */
[----:B------:R-:W-:-:S04]  /*09e0*/  VIADD R11, R11, 0xffffff81 ;  /* 0xffffff810b0b7836 */ /* 0x000fc80000000000 */
[----:B------:R-:W-:Y:S02]  /*09f0*/  IMAD.IADD R10, R10, 0x1, -R5 ;  /* 0x000000010a0a7824 */ /* 0x000fe400078e0a05 */
[C---:B------:R-:W-:Y:S02]  /*0a00*/  IMAD R5, R11.reuse, -0x800000, R12 ;  /* 0xff8000000b057824 */ /* 0x040fe400078e020c */
[----:B------:R0:W1:Y:S01]  /*0a10*/  MUFU.RCP R6, R10 ;  /* 0x0000000a00067308 */ /* 0x0000620000001000 */
[----:B------:R-:W-:Y:S01]  /*0a20*/  FADD.FTZ R14, -R10, -RZ ;  /* 0x800000ff0a0e7221 */ /* 0x000fe20000010100 */
[----:B0-----:R-:W-:-:S04]  /*0a30*/  IADD3 R10, PT, PT, R11, 0x7f, -R9 ;  /* 0x0000007f0b0a7810 */ /* 0x001fc80007ffe809 */
[----:B------:R-:W-:Y:S01]  /*0a40*/  IADD3 R10, PT, PT, R10, R7, RZ ;  /* 0x000000070a0a7210 */ /* 0x000fe20007ffe0ff */
[----:B-1----:R-:W-:-:S04]  /*0a50*/  FFMA R13, R6, R14, 1 ;  /* 0x3f800000060d7423 */ /* 0x002fc8000000000e */
[----:B------:R-:W-:-:S04]  /*0a60*/  FFMA R15, R6, R13, R6 ;  /* 0x0000000d060f7223 */ /* 0x000fc80000000006 */
[----:B------:R-:W-:-:S04]  /*0a70*/  FFMA R6, R5, R15, RZ ;  /* 0x0000000f05067223 */ /* 0x000fc800000000ff */
[----:B------:R-:W-:-:S04]  /*0a80*/  FFMA R13, R14, R6, R5 ;  /* 0x000000060e0d7223 */ /* 0x000fc80000000005 */
[----:B------:R-:W-:-:S04]  /*0a90*/  FFMA R12, R15, R13, R6 ;  /* 0x0000000d0f0c7223 */ /* 0x000fc80000000006 */
[----:B------:R-:W-:-:S04]  /*0aa0*/  FFMA R13, R14, R12, R5 ;  /* 0x0000000c0e0d7223 */ /* 0x000fc80000000005 */
[----:B------:R-:W-:-:S05]  /*0ab0*/  FFMA R5, R15, R13, R12 ;  /* 0x0000000d0f057223 */ /* 0x000fca000000000c */
[----:B------:R-:W-:-:S04]  /*0ac0*/  SHF.R.U32.HI R6, RZ, 0x17, R5 ;  /* 0x00000017ff067819 */ /* 0x000fc80000011605 */
[----:B------:R-:W-:-:S05]  /*0ad0*/  LOP3.LUT R6, R6, 0xff, RZ, 0xc0, !PT ;  /* 0x000000ff06067812 */ /* 0x000fca00078ec0ff */
[----:B------:R-:W-:-:S04]  /*0ae0*/  IMAD.IADD R11, R6, 0x1, R10 ;  /* 0x00000001060b7824 */ /* 0x000fc800078e020a */
        /* <DEDUP_REMOVED lines=10> */
[-CC-:B------:R-:W-:Y:S01]  /*0b90*/  FFMA.RZ R6, R15, R13.reuse, R12.reuse ;  /* 0x0000000d0f067223 */ /* 0x180fe2000000c00c */
[----:B------:R-:W-:Y:S01]  /*0ba0*/  IADD3 R10, PT, PT, R11, 0x20, RZ ;  /* 0x000000200b0a7810 */ /* 0x000fe20007ffe0ff */
[-CC-:B------:R-:W-:Y:S01]  /*0bb0*/  FFMA.RM R7, R15, R13.reuse, R12.reuse ;  /* 0x0000000d0f077223 */ /* 0x180fe2000000400c */
[----:B------:R-:W-:Y:S02]  /*0bc0*/  ISETP.NE.AND P2, PT, R11, RZ, PT ;  /* 0x000000ff0b00720c */ /* 0x000fe40003f45270 */
[----:B------:R-:W-:Y:S01]  /*0bd0*/  LOP3.LUT R9, R6, 0x7fffff, RZ, 0xc0, !PT ;  /* 0x007fffff06097812 */ /* 0x000fe200078ec0ff */
[----:B------:R-:W-:Y:S01]  /*0be0*/  FFMA.RP R6, R15, R13, R12 ;  /* 0x0000000d0f067223 */ /* 0x000fe2000000800c */
[----:B------:R-:W-:Y:S01]  /*0bf0*/  ISETP.NE.AND P1, PT, R11, RZ, PT ;  /* 0x000000ff0b00720c */ /* 0x000fe20003f25270 */
[----:B------:R-:W-:Y:S01]  /*0c00*/  IMAD.MOV R11, RZ, RZ, -R11 ;  /* 0x000000ffff0b7224 */ /* 0x000fe200078e0a0b */
[----:B------:R-:W-:Y:S02]  /*0c10*/  LOP3.LUT R9, R9, 0x800000, RZ, 0xfc, !PT ;  /* 0x0080000009097812 */ /* 0x000fe400078efcff */
[----:B------:R-:W-:-:S02]  /*0c20*/  FSETP.NEU.FTZ.AND P0, PT, R6, R7, PT ;  /* 0x000000070600720b */ /* 0x000fc40003f1d000 */
[----:B------:R-:W-:Y:S02]  /*0c30*/  SHF.L.U32 R10, R9, R10, RZ ;  /* 0x0000000a090a7219 */ /* 0x000fe400000006ff */
[----:B------:R-:W-:Y:S02]  /*0c40*/  SEL R6, R11, RZ, P2 ;  /* 0x000000ff0b067207 */ /* 0x000fe40001000000 */
[----:B------:R-:W-:Y:S02]  /*0c50*/  ISETP.NE.AND P1, PT, R10, RZ, P1 ;  /* 0x000000ff0a00720c */ /* 0x000fe40000f25270 */
[----:B------:R-:W-:Y:S02]  /*0c60*/  SHF.R.U32.HI R6, RZ, R6, R9 ;  /* 0x00000006ff067219 */ /* 0x000fe40000011609 */
[----:B------:R-:W-:Y:S02]  /*0c70*/  PLOP3.LUT P0, PT, P0, P1, PT, 0xf8, 0x8f ;  /* 0x00000000008f781c */ /* 0x000fe40000703f70 */
[----:B------:R-:W-:-:S02]  /*0c80*/  SHF.R.U32.HI R10, RZ, 0x1, R6 ;  /* 0x00000001ff0a7819 */ /* 0x000fc40000011606 */
[----:B------:R-:W-:-:S04]  /*0c90*/  SEL R7, RZ, 0x1, !P0 ;  /* 0x00000001ff077807 */ /* 0x000fc80004000000 */
[----:B------:R-:W-:-:S04]  /*0ca0*/  LOP3.LUT R7, R7, 0x1, R10, 0xf8, !PT ;  /* 0x0000000107077812 */ /* 0x000fc800078ef80a */
[----:B------:R-:W-:-:S05]  /*0cb0*/  LOP3.LUT R7, R7, R6, RZ, 0xc0, !PT ;  /* 0x0000000607077212 */ /* 0x000fca00078ec0ff */
[----:B------:R-:W-:-:S05]  /*0cc0*/  IMAD.IADD R10, R10, 0x1, R7 ;  /* 0x000000010a0a7824 */ /* 0x000fca00078e0207 */
[----:B------:R-:W-:Y:S01]  /*0cd0*/  LOP3.LUT R5, R10, R5, RZ, 0xfc, !PT ;  /* 0x000000050a057212 */ /* 0x000fe200078efcff */
[----:B------:R-:W-:Y:S06]  /*0ce0*/  BRA `(.L_x_54) ;  /* 0x0000000000347947 */ /* 0x000fec0003800000 */
.L_x_53:
[----:B------:R-:W-:-:S04]  /*0cf0*/  LOP3.LUT R5, R5, 0x80000000, RZ, 0xc0, !PT ;  /* 0x8000000005057812 */ /* 0x000fc800078ec0ff */
[----:B------:R-:W-:Y:S01]  /*0d00*/  LOP3.LUT R5, R5, 0x7f800000, RZ, 0xfc, !PT ;  /* 0x7f80000005057812 */ /* 0x000fe200078efcff */
[----:B------:R-:W-:Y:S06]  /*0d10*/  BRA `(.L_x_54) ;  /* 0x0000000000287947 */ /* 0x000fec0003800000 */
.L_x_52:
[----:B------:R-:W-:Y:S01]  /*0d20*/  LEA R5, R10, R5, 0x17 ;  /* 0x000000050a057211 */ /* 0x000fe200078eb8ff */
[----:B------:R-:W-:Y:S06]  /*0d30*/  BRA `(.L_x_54) ;  /* 0x0000000000207947 */ /* 0x000fec0003800000 */
.L_x_51:
[----:B------:R-:W-:-:S04]  /*0d40*/  LOP3.LUT R5, R10, 0x80000000, R12, 0x48, !PT ;  /* 0x800000000a057812 */ /* 0x000fc800078e480c */
[----:B------:R-:W-:Y:S01]  /*0d50*/  LOP3.LUT R5, R5, 0x7f800000, RZ, 0xfc, !PT ;  /* 0x7f80000005057812 */ /* 0x000fe200078efcff */
[----:B------:R-:W-:Y:S06]  /*0d60*/  BRA `(.L_x_54) ;  /* 0x0000000000147947 */ /* 0x000fec0003800000 */
.L_x_50:
[----:B------:R-:W-:Y:S01]  /*0d70*/  LOP3.LUT R5, R10, 0x80000000, R12, 0x48, !PT ;  /* 0x800000000a057812 */ /* 0x000fe200078e480c */
[----:B------:R-:W-:Y:S06]  /*0d80*/  BRA `(.L_x_54) ;  /* 0x00000000000c7947 */ /* 0x000fec0003800000 */
.L_x_49:
[----:B------:R-:W0:Y:S01]  /*0d90*/  MUFU.RSQ R5, -QNAN ;  /* 0xffc0000000057908 */ /* 0x000e220000001400 */
[----:B------:R-:W-:Y:S05]  /*0da0*/  BRA `(.L_x_54) ;  /* 0x0000000000047947 */ /* 0x000fea0003800000 */
.L_x_48:
[----:B------:R-:W-:-:S07]  /*0db0*/  FADD.FTZ R5, R5, R6 ;  /* 0x0000000605057221 */ /* 0x000fce0000010000 */
.L_x_54:
[----:B------:R-:W-:-:S04]  /*0dc0*/  IMAD.MOV.U32 R9, RZ, RZ, 0x0 ;  /* 0x00000000ff097424 */ /* 0x000fc800078e00ff */
[----:B0-----:R-:W-:Y:S05]  /*0dd0*/  RET.REL.NODEC R8 `(_Z21create_anode_responsePfiPiS_S0_) ;  /* 0xfffffff008887950 */ /* 0x001fea0003c3ffff */
.L_x_55:
        /* <DEDUP_REMOVED lines=10> */
.L_x_123:


//--------------------- .text._Z14compact_voxelsP5voxelS0_PiPbS1_S1_ --------------------------
	.section	.text._Z14compact_voxelsP5voxelS0_PiPbS1_S1_,"ax",@progbits
	.align	128
        .global         _Z14compact_voxelsP5voxelS0_PiPbS1_S1_
        .type           _Z14compact_voxelsP5voxelS0_PiPbS1_S1_,@function
        .size           _Z14compact_voxelsP5voxelS0_PiPbS1_S1_,(.L_x_124 - _Z14compact_voxelsP5voxelS0_PiPbS1_S1_)
        .other          _Z14compact_voxelsP5voxelS0_PiPbS1_S1_,@"STO_CUDA_ENTRY STV_DEFAULT"
_Z14compact_voxelsP5voxelS0_PiPbS1_S1_:
.text._Z14compact_voxelsP5voxelS0_PiPbS1_S1_:
        /* <DEDUP_REMOVED lines=20> */
[----:B------:R-:W-:Y:S05]  /*0140*/  CALL.REL.NOINC `($__internal_2_$__cuda_sm3x_div_rn_noftz_f32_slowpath) ;  /* 0x0000000800707944 */ /* 0x000fea0003c00000 */
[----:B------:R-:W-:-:S07]  /*0150*/  IMAD.MOV.U32 R6, RZ, RZ, R8 ;  /* 0x000000ffff067224 */ /* 0x000fce00078e0008 */
.L_x_56:
[----:B------:R-:W0:Y:S01]  /*0160*/  S2R R5, SR_TID.X ;  /* 0x0000000000057919 */ /* 0x000e220000002100 */
[----:B------:R-:W1:Y:S01]  /*0170*/  F2I.CEIL.NTZ R6, R6 ;  /* 0x0000000600067305 */ /* 0x000e62000020b100 */
[----:B------:R-:W-:Y:S01]  /*0180*/  BSSY.RECONVERGENT B0, `(.L_x_57) ;  /* 0x0000015000007945 */ /* 0x000fe20003800200 */
[----:B-1----:R-:W-:Y:S02]  /*0190*/  ISETP.GE.AND P1, PT, R6, 0x1, PT ;  /* 0x000000010600780c */ /* 0x002fe40003f26270 */
[----:B0-----:R-:W-:-:S13]  /*01a0*/  ISETP.NE.AND P0, PT, R5, RZ, PT ;  /* 0x000000ff0500720c */ /* 0x001fda0003f05270 */
[----:B------:R-:W-:Y:S05]  /*01b0*/  @P0 BRA `(.L_x_58) ;  /* 0x0000000000440947 */ /* 0x000fea0003800000 */
[----:B------:R-:W0:Y:S08]  /*01c0*/  LDC.64 R10, c[0x0][0x390] ;  /* 0x0000e400ff0a7b82 */ /* 0x000e300000000a00 */
[----:B------:R-:W1:Y:S01]  /*01d0*/  LDC.64 R8, c[0x0][0x3a8] ;  /* 0x0000ea00ff087b82 */ /* 0x000e620000000a00 */
[----:B0-----:R-:W-:-:S06]  /*01e0*/  IMAD.WIDE R12, R0, 0x4, R10 ;  /* 0x00000004000c7825 */ /* 0x001fcc00078e020a */
[----:B------:R-:W2:Y:S01]  /*01f0*/  LDG.E R12, desc[UR4][R12.64] ;  /* 0x000000040c0c7981 */ /* 0x000ea2000c1e1900 */
[C---:B------:R-:W-:Y:S01]  /*0200*/  ISETP.NE.AND P0, PT, R7.reuse, RZ, PT ;  /* 0x000000ff0700720c */ /* 0x040fe20003f05270 */
[----:B-1----:R-:W-:-:S04]  /*0210*/  IMAD.WIDE.U32 R14, R7, 0x4, R8 ;  /* 0x00000004070e7825 */ /* 0x002fc800078e0008 */
[----:B--2---:R-:W-:-:S05]  /*0220*/  VIADD R17, R12, 0xffffffff ;  /* 0xffffffff0c117836 */ /* 0x004fca0000000000 */
[----:B------:R0:W-:Y:S03]  /*0230*/  STG.E desc[UR4][R14.64], R17 ;  /* 0x000000110e007986 */ /* 0x0001e6000c101904 */
[----:B------:R-:W-:Y:S05]  /*0240*/  @P0 BRA `(.L_x_58) ;  /* 0x0000000000200947 */ /* 0x000fea0003800000 */
[----:B------:R-:W1:Y:S08]  /*0250*/  LDC R7, c[0x0][0x370] ;  /* 0x0000dc00ff077b82 */ /* 0x000e700000000800 */
[----:B------:R-:W1:Y:S02]  /*0260*/  LDC.64 R12, c[0x0][0x3a0] ;  /* 0x0000e800ff0c7b82 */ /* 0x000e640000000a00 */
[----:B-1----:R-:W-:-:S06]  /*0270*/  IMAD.WIDE.U32 R12, R7, 0x4, R12 ;  /* 0x00000004070c7825 */ /* 0x002fcc00078e000c */
[----:B------:R-:W2:Y:S02]  /*0280*/  LDG.E R13, desc[UR4][R12.64] ;  /* 0x000000040c0d7981 */ /* 0x000ea4000c1e1900 */
[----:B--2---:R-:W-:-:S06]  /*0290*/  IMAD.WIDE R10, R13, 0x4, R10 ;  /* 0x000000040d0a7825 */ /* 0x004fcc00078e020a */
[----:B------:R-:W2:Y:S01]  /*02a0*/  LDG.E R11, desc[UR4][R10.64+-0x4] ;  /* 0xfffffc040a0b7981 */ /* 0x000ea2000c1e1900 */
[----:B------:R-:W-:-:S05]  /*02b0*/  IMAD.WIDE.U32 R8, R7, 0x4, R8 ;  /* 0x0000000407087825 */ /* 0x000fca00078e0008 */
[----:B--2---:R1:W-:Y:S02]  /*02c0*/  STG.E desc[UR4][R8.64], R11 ;  /* 0x0000000b08007986 */ /* 0x0043e4000c101904 */
.L_x_58:
[----:B------:R-:W-:Y:S05]  /*02d0*/  BSYNC.RECONVERGENT B0 ;  /* 0x0000000000007941 */ /* 0x000fea0003800200 */
.L_x_57:
[----:B------:R-:W-:Y:S05]  /*02e0*/  @!P1 EXIT ;  /* 0x000000000000994d */ /* 0x000fea0003800000 */
[C---:B------:R-:W-:Y:S01]  /*02f0*/  ISETP.GE.U32.AND P0, PT, R6.reuse, 0x4, PT ;  /* 0x000000040600780c */ /* 0x040fe20003f06070 */
[----:B------:R-:W-:Y:S01]  /*0300*/  IMAD.MOV.U32 R7, RZ, RZ, RZ ;  /* 0x000000ffff077224 */ /* 0x000fe200078e00ff */
[----:B------:R-:W-:-:S11]  /*0310*/  LOP3.LUT R4, R6, 0x3, RZ, 0xc0, !PT ;  /* 0x0000000306047812 */ /* 0x000fd600078ec0ff */
[----:B------:R-:W-:Y:S05]  /*0320*/  @!P0 BRA `(.L_x_59) ;  /* 0x0000000400748947 */ /* 0x000fea0003800000 */
[----:B-1----:R-:W1:Y:S01]  /*0330*/  LDC.64 R10, c[0x0][0x390] ;  /* 0x0000e400ff0a7b82 */ /* 0x002e620000000a00 */
[----:B------:R-:W-:Y:S01]  /*0340*/  LOP3.LUT R7, R6, 0x7ffffffc, RZ, 0xc0, !PT ;  /* 0x7ffffffc06077812 */ /* 0x000fe200078ec0ff */
[----:B------:R-:W-:Y:S01]  /*0350*/  IMAD.IADD R9, R0, 0x1, R5 ;  /* 0x0000000100097824 */ /* 0x000fe200078e0205 */
[----:B------:R-:W2:Y:S03]  /*0360*/  LDCU.64 UR6, c[0x0][0x398] ;  /* 0x00007300ff0677ac */ /* 0x000ea60008000a00 */
[----:B------:R-:W-:Y:S02]  /*0370*/  IMAD.IADD R6, R9, 0x1, R2 ;  /* 0x0000000109067824 */ /* 0x000fe400078e0202 */
[----:B------:R-:W3:Y:S01]  /*0380*/  LDC.64 R12, c[0x0][0x380] ;  /* 0x0000e000ff0c7b82 */ /* 0x000ee20000000a00 */
[C-C-:B------:R-:W-:Y:S02]  /*0390*/  IMAD R8, R2.reuse, 0x2, R9.reuse ;  /* 0x0000000202087824 */ /* 0x140fe400078e0209 */
[----:B------:R-:W-:-:S02]  /*03a0*/  IMAD R23, R2, 0x3, R9 ;  /* 0x0000000302177824 */ /* 0x000fc400078e0209 */
[----:B------:R-:W-:-:S03]  /*03b0*/  IMAD.MOV R22, RZ, RZ, -R7 ;  /* 0x000000ffff167224 */ /* 0x000fc600078e0a07 */
[----:B0-----:R-:W0:Y:S04]  /*03c0*/  LDC.64 R14, c[0x0][0x388] ;  /* 0x0000e200ff0e7b82 */ /* 0x001e280000000a00 */
.L_x_68:
[-C--:B------:R-:W-:Y:S01]  /*03d0*/  ISETP.GE.AND P4, PT, R9, R3.reuse, PT ;  /* 0x000000030900720c */ /* 0x080fe20003f86270 */
[----:B------:R-:W-:Y:S01]  /*03e0*/  VIADD R22, R22, 0x4 ;  /* 0x0000000416167836 */ /* 0x000fe20000000000 */
[----:B------:R-:W-:Y:S01]  /*03f0*/  BSSY.RECONVERGENT B0, `(.L_x_60) ;  /* 0x0000015000007945 */ /* 0x000fe20003800200 */
[-C--:B------:R-:W-:Y:S02]  /*0400*/  ISETP.GE.AND P0, PT, R6, R3.reuse, PT ;  /* 0x000000030600720c */ /* 0x080fe40003f06270 */
[-C--:B------:R-:W-:Y:S02]  /*0410*/  ISETP.GE.AND P1, PT, R8, R3.reuse, PT ;  /* 0x000000030800720c */ /* 0x080fe40003f26270 */
[----:B------:R-:W-:Y:S02]  /*0420*/  ISETP.GE.AND P2, PT, R23, R3, PT ;  /* 0x000000031700720c */ /* 0x000fe40003f46270 */
[----:B------:R-:W-:-:S04]  /*0430*/  ISETP.NE.AND P3, PT, R22, RZ, PT ;  /* 0x000000ff1600720c */ /* 0x000fc80003f65270 */
[----:B0-2-4-:R-:W-:Y:S09]  /*0440*/  @P4 BRA `(.L_x_61) ;  /* 0x00000000003c4947 */ /* 0x015ff20003800000 */
[----:B--2---:R-:W-:-:S04]  /*0450*/  IADD3 R16, P4, PT, R9, UR6, RZ ;  /* 0x0000000609107c10 */ /* 0x004fc8000ff9e0ff */
[----:B------:R-:W-:-:S05]  /*0460*/  LEA.HI.X.SX32 R17, R9, UR7, 0x1, P4 ;  /* 0x0000000709117c11 */ /* 0x000fca000a0f0eff */
[----:B------:R-:W2:Y:S02]  /*0470*/  LDG.E.U8 R16, desc[UR4][R16.64] ;  /* 0x0000000410107981 */ /* 0x000ea4000c1e1100 */
[----:B--2---:R-:W-:-:S13]  /*0480*/  ISETP.NE.AND P4, PT, R16, RZ, PT ;  /* 0x000000ff1000720c */ /* 0x004fda0003f85270 */
[----:B------:R-:W-:Y:S05]  /*0490*/  @!P4 BRA `(.L_x_61) ;  /* 0x000000000028c947 */ /* 0x000fea0003800000 */
[----:B-1----:R-:W-:-:S04]  /*04a0*/  IMAD.WIDE R20, R9, 0x4, R10 ;  /* 0x0000000409147825 */ /* 0x002fc800078e020a */
[----:B---3--:R-:W-:Y:S01]  /*04b0*/  IMAD.WIDE R16, R9, 0xc, R12 ;  /* 0x0000000c09107825 */ /* 0x008fe200078e020c */
[----:B------:R-:W0:Y:S04]  /*04c0*/  LDG.E R19, desc[UR4][R20.64] ;  /* 0x0000000414137981 */ /* 0x000e28000c1e1900 */
[----:B------:R-:W2:Y:S01]  /*04d0*/  LDG.E R25, desc[UR4][R16.64] ;  /* 0x0000000410197981 */ /* 0x000ea2000c1e1900 */
[----:B0-----:R-:W-:-:S05]  /*04e0*/  IMAD.WIDE R18, R19, 0xc, R14 ;  /* 0x0000000c13127825 */ /* 0x001fca00078e020e */
[----:B--2---:R4:W-:Y:S04]  /*04f0*/  STG.E desc[UR4][R18.64+-0xc], R25 ;  /* 0xfffff41912007986 */ /* 0x0049e8000c101904 */
[----:B------:R-:W2:Y:S04]  /*0500*/  LDG.E R27, desc[UR4][R16.64+0x4] ;  /* 0x00000404101b7981 */ /* 0x000ea8000c1e1900 */
[----:B--2---:R4:W-:Y:S04]  /*0510*/  STG.E desc[UR4][R18.64+-0x8], R27 ;  /* 0xfffff81b12007986 */ /* 0x0049e8000c101904 */
[----:B------:R-:W2:Y:S04]  /*0520*/  LDG.E R29, desc[UR4][R16.64+0x8] ;  /* 0x00000804101d7981 */ /* 0x000ea8000c1e1900 */
[----:B--2---:R4:W-:Y:S02]  /*0530*/  STG.E desc[UR4][R18.64+-0x4], R29 ;  /* 0xfffffc1d12007986 */ /* 0x0049e4000c101904 */
.L_x_61:
[----:B--2---:R-:W-:Y:S05]  /*0540*/  BSYNC.RECONVERGENT B0 ;  /* 0x0000000000007941 */ /* 0x004fea0003800200 */
.L_x_60:
[----:B------:R-:W-:Y:S04]  /*0550*/  BSSY.RECONVERGENT B0, `(.L_x_62) ;  /* 0x0000011000007945 */ /* 0x000fe80003800200 */
[----:B------:R-:W-:Y:S05]  /*0560*/  @P0 BRA `(.L_x_63) ;  /* 0x00000000003c0947 */ /* 0x000fea0003800000 */
[----:B------:R-:W-:-:S04]  /*0570*/  IADD3 R16, P0, PT, R6, UR6, RZ ;  /* 0x0000000606107c10 */ /* 0x000fc8000ff1e0ff */
[----:B------:R-:W-:-:S05]  /*0580*/  LEA.HI.X.SX32 R17, R6, UR7, 0x1, P0 ;  /* 0x0000000706117c11 */ /* 0x000fca00080f0eff */
[----:B------:R-:W2:Y:S02]  /*0590*/  LDG.E.U8 R16, desc[UR4][R16.64] ;  /* 0x0000000410107981 */ /* 0x000ea4000c1e1100 */
[----:B--2---:R-:W-:-:S13]  /*05a0*/  ISETP.NE.AND P0, PT, R16, RZ, PT ;  /* 0x000000ff1000720c */ /* 0x004fda0003f05270 */
[----:B------:R-:W-:Y:S05]  /*05b0*/  @!P0 BRA `(.L_x_63) ;  /* 0x0000000000288947 */ /* 0x000fea0003800000 */
[----:B-1----:R-:W-:-:S04]  /*05c0*/  IMAD.WIDE R20, R6, 0x4, R10 ;  /* 0x0000000406147825 */ /* 0x002fc800078e020a */
[----:B---3--:R-:W-:Y:S01]  /*05d0*/  IMAD.WIDE R16, R6, 0xc, R12 ;  /* 0x0000000c06107825 */ /* 0x008fe200078e020c */
[----:B----4-:R-:W0:Y:S04]  /*05e0*/  LDG.E R19, desc[UR4][R20.64] ;  /* 0x0000000414137981 */ /* 0x010e28000c1e1900 */
[----:B------:R-:W2:Y:S01]  /*05f0*/  LDG.E R25, desc[UR4][R16.64] ;  /* 0x0000000410197981 */ /* 0x000ea2000c1e1900 */
[----:B0-----:R-:W-:-:S05]  /*0600*/  IMAD.WIDE R18, R19, 0xc, R14 ;  /* 0x0000000c13127825 */ /* 0x001fca00078e020e */
[----:B--2---:R2:W-:Y:S04]  /*0610*/  STG.E desc[UR4][R18.64+-0xc], R25 ;  /* 0xfffff41912007986 */ /* 0x0045e8000c101904 */
[----:B------:R-:W3:Y:S04]  /*0620*/  LDG.E R27, desc[UR4][R16.64+0x4] ;  /* 0x00000404101b7981 */ /* 0x000ee8000c1e1900 */
[----:B---3--:R2:W-:Y:S04]  /*0630*/  STG.E desc[UR4][R18.64+-0x8], R27 ;  /* 0xfffff81b12007986 */ /* 0x0085e8000c101904 */
[----:B------:R-:W3:Y:S04]  /*0640*/  LDG.E R29, desc[UR4][R16.64+0x8] ;  /* 0x00000804101d7981 */ /* 0x000ee8000c1e1900 */
[----:B---3--:R2:W-:Y:S02]  /*0650*/  STG.E desc[UR4][R18.64+-0x4], R29 ;  /* 0xfffffc1d12007986 */ /* 0x0085e4000c101904 */
.L_x_63:
[----:B------:R-:W-:Y:S05]  /*0660*/  BSYNC.RECONVERGENT B0 ;  /* 0x0000000000007941 */ /* 0x000fea0003800200 */
.L_x_62:
[----:B------:R-:W-:Y:S04]  /*0670*/  BSSY.RECONVERGENT B0, `(.L_x_64) ;  /* 0x0000011000007945 */ /* 0x000fe80003800200 */
[----:B------:R-:W-:Y:S05]  /*0680*/  @P1 BRA `(.L_x_65) ;  /* 0x00000000003c1947 */ /* 0x000fea0003800000 */
[----:B------:R-:W-:-:S04]  /*0690*/  IADD3 R16, P0, PT, R8, UR6, RZ ;  /* 0x0000000608107c10 */ /* 0x000fc8000ff1e0ff */
[----:B------:R-:W-:-:S05]  /*06a0*/  LEA.HI.X.SX32 R17, R8, UR7, 0x1, P0 ;  /* 0x0000000708117c11 */ /* 0x000fca00080f0eff */
[----:B------:R-:W5:Y:S02]  /*06b0*/  LDG.E.U8 R16, desc[UR4][R16.64] ;  /* 0x0000000410107981 */ /* 0x000f64000c1e1100 */
[----:B-----5:R-:W-:-:S13]  /*06c0*/  ISETP.NE.AND P0, PT, R16, RZ, PT ;  /* 0x000000ff1000720c */ /* 0x020fda0003f05270 */
[----:B------:R-:W-:Y:S05]  /*06d0*/  @!P0 BRA `(.L_x_65) ;  /* 0x0000000000288947 */ /* 0x000fea0003800000 */
[----:B-12-4-:R-:W-:-:S04]  /*06e0*/  IMAD.WIDE R18, R8, 0x4, R10 ;  /* 0x0000000408127825 */ /* 0x016fc800078e020a */
[----:B---3--:R-:W-:Y:S02]  /*06f0*/  IMAD.WIDE R16, R8, 0xc, R12 ;  /* 0x0000000c08107825 */ /* 0x008fe400078e020c */
        /* <DEDUP_REMOVED lines=8> */
.L_x_65:
[----:B------:R-:W-:Y:S05]  /*0780*/  BSYNC.RECONVERGENT B0 ;  /* 0x0000000000007941 */ /* 0x000fea0003800200 */
.L_x_64:
        /* <DEDUP_REMOVED lines=9> */
[----:B------:R-:W2:Y:S04]  /*0820*/  LDG.E R19, desc[UR4][R18.64] ;  /* 0x0000000412137981 */ /* 0x000ea8000c1e1900 */
[----:B0-----:R-:W3:Y:S01]  /*0830*/  LDG.E R25, desc[UR4][R16.64] ;  /* 0x0000000410197981 */ /* 0x001ee2000c1e1900 */
[----:B--2---:R-:W-:-:S05]  /*0840*/  IMAD.WIDE R20, R19, 0xc, R14 ;  /* 0x0000000c13147825 */ /* 0x004fca00078e020e */
[----:B---3--:R0:W-:Y:S04]  /*0850*/  STG.E desc[UR4][R20.64+-0xc], R25 ;  /* 0xfffff41914007986 */ /* 0x0081e8000c101904 */
[----:B------:R-:W2:Y:S04]  /*0860*/  LDG.E R27, desc[UR4][R16.64+0x4] ;  /* 0x00000404101b7981 */ /* 0x000ea8000c1e1900 */
[----:B--2---:R0:W-:Y:S04]  /*0870*/  STG.E desc[UR4][R20.64+-0x8], R27 ;  /* 0xfffff81b14007986 */ /* 0x0041e8000c101904 */
[----:B------:R-:W2:Y:S04]  /*0880*/  LDG.E R29, desc[UR4][R16.64+0x8] ;  /* 0x00000804101d7981 */ /* 0x000ea8000c1e1900 */
[----:B--2---:R0:W-:Y:S02]  /*0890*/  STG.E desc[UR4][R20.64+-0x4], R29 ;  /* 0xfffffc1d14007986 */ /* 0x0041e4000c101904 */
.L_x_67:
[----:B------:R-:W-:Y:S05]  /*08a0*/  BSYNC.RECONVERGENT B0 ;  /* 0x0000000000007941 */ /* 0x000fea0003800200 */
.L_x_66:
[C---:B------:R-:W-:Y:S02]  /*08b0*/  IMAD R6, R2.reuse, 0x4, R6 ;  /* 0x0000000402067824 */ /* 0x040fe400078e0206 */
[C---:B------:R-:W-:Y:S02]  /*08c0*/  IMAD R8, R2.reuse, 0x4, R8 ;  /* 0x0000000402087824 */ /* 0x040fe400078e0208 */
[C---:B------:R-:W-:Y:S02]  /*08d0*/  IMAD R23, R2.reuse, 0x4, R23 ;  /* 0x0000000402177824 */ /* 0x040fe400078e0217 */
[----:B------:R-:W-:Y:S01]  /*08e0*/  IMAD R9, R2, 0x4, R9 ;  /* 0x0000000402097824 */ /* 0x000fe200078e0209 */
[----:B------:R-:W-:Y:S06]  /*08f0*/  @P3 BRA `(.L_x_68) ;  /* 0xfffffff800b43947 */ /* 0x000fec000383ffff */
.L_x_59:
[----:B------:R-:W-:-:S13]  /*0900*/  ISETP.NE.AND P0, PT, R4, RZ, PT ;  /* 0x000000ff0400720c */ /* 0x000fda0003f05270 */
[----:B------:R-:W-:Y:S05]  /*0910*/  @!P0 EXIT ;  /* 0x000000000000894d */ /* 0x000fea0003800000 */
[----:B---3--:R-:W3:Y:S01]  /*0920*/  LDC.64 R12, c[0x0][0x390] ;  /* 0x0000e400ff0c7b82 */ /* 0x008ee20000000a00 */
[----:B------:R-:W-:Y:S01]  /*0930*/  IMAD.IADD R0, R0, 0x1, R5 ;  /* 0x0000000100007824 */ /* 0x000fe200078e0205 */
[----:B------:R-:W2:Y:S03]  /*0940*/  LDCU.64 UR6, c[0x0][0x398] ;  /* 0x00007300ff0677ac */ /* 0x000ea60008000a00 */
[----:B0-----:R-:W-:Y:S02]  /*0950*/  IMAD R17, R2, R7, R0 ;  /* 0x0000000702117224 */ /* 0x001fe400078e0200 */
[----:B------:R-:W-:Y:S01]  /*0960*/  IMAD.MOV R0, RZ, RZ, -R4 ;  /* 0x000000ffff007224 */ /* 0x000fe200078e0a04 */
[----:B-1----:R-:W0:Y:S08]  /*0970*/  LDC.64 R10, c[0x0][0x380] ;  /* 0x0000e000ff0a7b82 */ /* 0x002e300000000a00 */
[----:B------:R-:W1:Y:S02]  /*0980*/  LDC.64 R8, c[0x0][0x388] ;  /* 0x0000e200ff087b82 */ /* 0x000e640000000a00 */
.L_x_71:
[----:B------:R-:W-:Y:S01]  /*0990*/  ISETP.GE.AND P0, PT, R17, R3, PT ;  /* 0x000000031100720c */ /* 0x000fe20003f06270 */
[----:B------:R-:W-:Y:S01]  /*09a0*/  VIADD R0, R0, 0x1 ;  /* 0x0000000100007836 */ /* 0x000fe20000000000 */
[----:B------:R-:W-:Y:S04]  /*09b0*/  BSSY.RECONVERGENT B0, `(.L_x_69) ;  /* 0x0000012000007945 */ /* 0x000fe80003800200 */
[----:B------:R-:W-:-:S07]  /*09c0*/  ISETP.NE.AND P1, PT, R0, RZ, PT ;  /* 0x000000ff0000720c */ /* 0x000fce0003f25270 */
[----:B0-----:R-:W-:Y:S06]  /*09d0*/  @P0 BRA `(.L_x_70) ;  /* 0x00000000003c0947 */ /* 0x001fec0003800000 */
[----:B--2---:R-:W-:-:S04]  /*09e0*/  IADD3 R4, P0, PT, R17, UR6, RZ ;  /* 0x0000000611047c10 */ /* 0x004fc8000ff1e0ff */
[----:B------:R-:W-:-:S05]  /*09f0*/  LEA.HI.X.SX32 R5, R17, UR7, 0x1, P0 ;  /* 0x0000000711057c11 */ /* 0x000fca00080f0eff */
[----:B------:R-:W2:Y:S02]  /*0a00*/  LDG.E.U8 R4, desc[UR4][R4.64] ;  /* 0x0000000404047981 */ /* 0x000ea4000c1e1100 */
[----:B--2---:R-:W-:-:S13]  /*0a10*/  ISETP.NE.AND P0, PT, R4, RZ, PT ;  /* 0x000000ff0400720c */ /* 0x004fda0003f05270 */
[----:B------:R-:W-:Y:S05]  /*0a20*/  @!P0 BRA `(.L_x_70) ;  /* 0x0000000000288947 */ /* 0x000fea0003800000 */
[----:B---3--:R-:W-:-:S04]  /*0a30*/  IMAD.WIDE R4, R17, 0x4, R12 ;  /* 0x0000000411047825 */ /* 0x008fc800078e020c */
[----:B0-----:R-:W-:Y:S02]  /*0a40*/  IMAD.WIDE R14, R17, 0xc, R10 ;  /* 0x0000000c110e7825 */ /* 0x001fe400078e020a */
[----:B------:R-:W1:Y:S04]  /*0a50*/  LDG.E R5, desc[UR4][R4.64] ;  /* 0x0000000404057981 */ /* 0x000e68000c1e1900 */
[----:B----4-:R-:W2:Y:S01]  /*0a60*/  LDG.E R19, desc[UR4][R14.64] ;  /* 0x000000040e137981 */ /* 0x010ea2000c1e1900 */
[----:B-1----:R-:W-:-:S05]  /*0a70*/  IMAD.WIDE R6, R5, 0xc, R8 ;  /* 0x0000000c05067825 */ /* 0x002fca00078e0208 */
[----:B--2---:R0:W-:Y:S04]  /*0a80*/  STG.E desc[UR4][R6.64+-0xc], R19 ;  /* 0xfffff41306007986 */ /* 0x0041e8000c101904 */
[----:B------:R-:W2:Y:S04]  /*0a90*/  LDG.E R21, desc[UR4][R14.64+0x4] ;  /* 0x000004040e157981 */ /* 0x000ea8000c1e1900 */
[----:B--2---:R0:W-:Y:S04]  /*0aa0*/  STG.E desc[UR4][R6.64+-0x8], R21 ;  /* 0xfffff81506007986 */ /* 0x0041e8000c101904 */
[----:B------:R-:W2:Y:S04]  /*0ab0*/  LDG.E R23, desc[UR4][R14.64+0x8] ;  /* 0x000008040e177981 */ /* 0x000ea8000c1e1900 */
[----:B--2---:R0:W-:Y:S02]  /*0ac0*/  STG.E desc[UR4][R6.64+-0x4], R23 ;  /* 0xfffffc1706007986 */ /* 0x0041e4000c101904 */
.L_x_70:
[----:B--2---:R-:W-:Y:S05]  /*0ad0*/  BSYNC.RECONVERGENT B0 ;  /* 0x0000000000007941 */ /* 0x004fea0003800200 */
.L_x_69:
[----:B------:R-:W-:Y:S01]  /*0ae0*/  IMAD.IADD R17, R2, 0x1, R17 ;  /* 0x0000000102117824 */ /* 0x000fe200078e0211 */
[----:B------:R-:W-:Y:S06]  /*0af0*/  @P1 BRA `(.L_x_71) ;  /* 0xfffffffc00a41947 */ /* 0x000fec000383ffff */
[----:B------:R-:W-:Y:S05]  /*0b00*/  EXIT ;  /* 0x000000000000794d */ /* 0x000fea0003800000 */
        .weak           $__internal_2_$__cuda_sm3x_div_rn_noftz_f32_slowpath
        .type           $__internal_2_$__cuda_sm3x_div_rn_noftz_f32_slowpath,@function
        .size           $__internal_2_$__cuda_sm3x_div_rn_noftz_f32_slowpath,(.L_x_124 - $__internal_2_$__cuda_sm3x_div_rn_noftz_f32_slowpath)
$__internal_2_$__cuda_sm3x_div_rn_noftz_f32_slowpath:
[--C-:B------:R-:W-:Y:S01]  /*0b10*/  SHF.R.U32.HI R9, RZ, 0x17, R5.reuse ;  /* 0x00000017ff097819 */ /* 0x100fe20000011605 */
[--C-:B------:R-:W-:Y:S01]  /*0b20*/  IMAD.MOV.U32 R11, RZ, RZ, R4.reuse ;  /* 0x000000ffff0b7224 */ /* 0x100fe200078e0004 */
[----:B------:R-:W-:Y:S01]  /*0b30*/  SHF.R.U32.HI R8, RZ, 0x17, R4 ;  /* 0x00000017ff087819 */ /* 0x000fe20000011604 */
[----:B------:R-:W-:Y:S01]  /*0b40*/  IMAD.MOV.U32 R12, RZ, RZ, R5 ;  /* 0x000000ffff0c7224 */ /* 0x000fe200078e0005 */
[----:B------:R-:W-:Y:S02]  /*0b50*/  LOP3.LUT R9, R9, 0xff, RZ, 0xc0, !PT ;  /* 0x000000ff09097812 */ /* 0x000fe400078ec0ff */
[----:B------:R-:W-:-:S03]  /*0b60*/  LOP3.LUT R10, R8, 0xff, RZ, 0xc0, !PT ;  /* 0x000000ff080a7812 */ /* 0x000fc600078ec0ff */
[----:B------:R-:W-:Y:S02]  /*0b70*/  VIADD R14, R9, 0xffffffff ;  /* 0xffffffff090e7836 */ /* 0x000fe40000000000 */
[----:B------:R-:W-:-:S03]  /*0b80*/  VIADD R13, R10, 0xffffffff ;  /* 0xffffffff0a0d7836 */ /* 0x000fc60000000000 */
[----:B------:R-:W-:-:S04]  /*0b90*/  ISETP.GT.U32.AND P0, PT, R14, 0xfd, PT ;  /* 0x000000fd0e00780c */ /* 0x000fc80003f04070 */
        /* <DEDUP_REMOVED lines=24> */
[----:B------:R-:W-:Y:S02]  /*0d20*/  @!P1 FFMA R12, R5, 1.84467440737095516160e+19, RZ ;  /* 0x5f800000050c9823 */ /* 0x000fe400000000ff */
[----:B------:R-:W-:-:S07]  /*0d30*/  @!P1 VIADD R8, R8, 0x40 ;  /* 0x0000004008089836 */ /* 0x000fce0000000000 */
.L_x_72:
[----:B------:R-:W-:Y:S01]  /*0d40*/  LEA R5, R9, 0xc0800000, 0x17 ;  /* 0xc080000009057811 */ /* 0x000fe200078eb8ff */
[----:B------:R-:W-:-:S04]  /*0d50*/  VIADD R10, R10, 0xffffff81 ;  /* 0xffffff810a0a7836 */ /* 0x000fc80000000000 */
[----:B------:R-:W-:Y:S01]  /*0d60*/  IMAD.IADD R5, R12, 0x1, -R5 ;  /* 0x000000010c057824 */ /* 0x000fe200078e0a05 */
[C---:B------:R-:W-:Y:S01]  /*0d70*/  IADD3 R9, PT, PT, R10.reuse, 0x7f, -R9 ;  /* 0x0000007f0a097810 */ /* 0x040fe20007ffe809 */
[----:B------:R-:W-:Y:S02]  /*0d80*/  IMAD R4, R10, -0x800000, R11 ;  /* 0xff8000000a047824 */ /* 0x000fe400078e020b */
[----:B------:R-:W0:Y:S01]  /*0d90*/  MUFU.RCP R12, R5 ;  /* 0x00000005000c7308 */ /* 0x000e220000001000 */
[----:B------:R-:W-:Y:S01]  /*0da0*/  FADD.FTZ R13, -R5, -RZ ;  /* 0x800000ff050d7221 */ /* 0x000fe20000010100 */
[----:B------:R-:W-:-:S03]  /*0db0*/  IMAD.IADD R9, R9, 0x1, R8 ;  /* 0x0000000109097824 */ /* 0x000fc600078e0208 */
        /* <DEDUP_REMOVED lines=20> */
[CCC-:B------:R-:W-:Y:S01]  /*0f00*/  FFMA.RZ R5, R14.reuse, R12.reuse, R11.reuse ;  /* 0x0000000c0e057223 */ /* 0x1c0fe2000000c00b */
[C---:B------:R-:W-:Y:S02]  /*0f10*/  VIADD R10, R13.reuse, 0x20 ;  /* 0x000000200d0a7836 */ /* 0x040fe40000000000 */
[CCC-:B------:R-:W-:Y:S01]  /*0f20*/  FFMA.RM R8, R14.reuse, R12.reuse, R11.reuse ;  /* 0x0000000c0e087223 */ /* 0x1c0fe2000000400b */
[----:B------:R-:W-:Y:S02]  /*0f30*/  ISETP.NE.AND P2, PT, R13, RZ, PT ;  /* 0x000000ff0d00720c */ /* 0x000fe40003f45270 */
[----:B------:R-:W-:Y:S01]  /*0f40*/  LOP3.LUT R9, R5, 0x7fffff, RZ, 0xc0, !PT ;  /* 0x007fffff05097812 */ /* 0x000fe200078ec0ff */
[----:B------:R-:W-:Y:S01]  /*0f50*/  FFMA.RP R5, R14, R12, R11 ;  /* 0x0000000c0e057223 */ /* 0x000fe2000000800b */
[----:B------:R-:W-:Y:S01]  /*0f60*/  IMAD.MOV R11, RZ, RZ, -R13 ;  /* 0x000000ffff0b7224 */ /* 0x000fe200078e0a0d */
[----:B------:R-:W-:Y:S02]  /*0f70*/  ISETP.NE.AND P1, PT, R13, RZ, PT ;  /* 0x000000ff0d00720c */ /* 0x000fe40003f25270 */
[----:B------:R-:W-:-:S02]  /*0f80*/  LOP3.LUT R9, R9, 0x800000, RZ, 0xfc, !PT ;  /* 0x0080000009097812 */ /* 0x000fc400078efcff */
[----:B------:R-:W-:Y:S02]  /*0f90*/  FSETP.NEU.FTZ.AND P0, PT, R5, R8, PT ;  /* 0x000000080500720b */ /* 0x000fe40003f1d000 */
[----:B------:R-:W-:Y:S02]  /*0fa0*/  SHF.L.U32 R10, R9, R10, RZ ;  /* 0x0000000a090a7219 */ /* 0x000fe400000006ff */
[----:B------:R-:W-:Y:S02]  /*0fb0*/  SEL R8, R11, RZ, P2 ;  /* 0x000000ff0b087207 */ /* 0x000fe40001000000 */
[----:B------:R-:W-:Y:S02]  /*0fc0*/  ISETP.NE.AND P1, PT, R10, RZ, P1 ;  /* 0x000000ff0a00720c */ /* 0x000fe40000f25270 */
[----:B------:R-:W-:Y:S02]  /*0fd0*/  SHF.R.U32.HI R8, RZ, R8, R9 ;  /* 0x00000008ff087219 */ /* 0x000fe40000011609 */
[----:B------:R-:W-:-:S02]  /*0fe0*/  PLOP3.LUT P0, PT, P0, P1, PT, 0xf8, 0x8f ;  /* 0x00000000008f781c */ /* 0x000fc40000703f70 */
[----:B------:R-:W-:Y:S02]  /*0ff0*/  SHF.R.U32.HI R10, RZ, 0x1, R8 ;  /* 0x00000001ff0a7819 */ /* 0x000fe40000011608 */
[----:B------:R-:W-:-:S04]  /*1000*/  SEL R5, RZ, 0x1, !P0 ;  /* 0x00000001ff057807 */ /* 0x000fc80004000000 */
[----:B------:R-:W-:-:S04]  /*1010*/  LOP3.LUT R5, R5, 0x1, R10, 0xf8, !PT ;  /* 0x0000000105057812 */ /* 0x000fc800078ef80a */
[----:B------:R-:W-:-:S05]  /*1020*/  LOP3.LUT R5, R5, R8, RZ, 0xc0, !PT ;  /* 0x0000000805057212 */ /* 0x000fca00078ec0ff */
[----:B------:R-:W-:-:S05]  /*1030*/  IMAD.IADD R5, R10, 0x1, R5 ;  /* 0x000000010a057824 */ /* 0x000fca00078e0205 */
[----:B------:R-:W-:Y:S01]  /*1040*/  LOP3.LUT R4, R5, R4, RZ, 0xfc, !PT ;  /* 0x0000000405047212 */ /* 0x000fe200078efcff */
[----:B------:R-:W-:Y:S06]  /*1050*/  BRA `(.L_x_79) ;  /* 0x0000000000347947 */ /* 0x000fec0003800000 */
.L_x_78:
[----:B------:R-:W-:-:S04]  /*1060*/  LOP3.LUT R4, R4, 0x80000000, RZ, 0xc0, !PT ;  /* 0x8000000004047812 */ /* 0x000fc800078ec0ff */
[----:B------:R-:W-:Y:S01]  /*1070*/  LOP3.LUT R4, R4, 0x7f800000, RZ, 0xfc, !PT ;  /* 0x7f80000004047812 */ /* 0x000fe200078efcff */
[----:B------:R-:W-:Y:S06]  /*1080*/  BRA `(.L_x_79) ;  /* 0x0000000000287947 */ /* 0x000fec0003800000 */
.L_x_77:
[----:B------:R-:W-:Y:S01]  /*1090*/  IMAD R4, R9, 0x800000, R4 ;  /* 0x0080000009047824 */ /* 0x000fe200078e0204 */
[----:B------:R-:W-:Y:S06]  /*10a0*/  BRA `(.L_x_79) ;  /* 0x0000000000207947 */ /* 0x000fec0003800000 */
.L_x_76:
[----:B------:R-:W-:-:S04]  /*10b0*/  LOP3.LUT R4, R12, 0x80000000, R11, 0x48, !PT ;  /* 0x800000000c047812 */ /* 0x000fc800078e480b */
[----:B------:R-:W-:Y:S01]  /*10c0*/  LOP3.LUT R4, R4, 0x7f800000, RZ, 0xfc, !PT ;  /* 0x7f80000004047812 */ /* 0x000fe200078efcff */
[----:B------:R-:W-:Y:S06]  /*10d0*/  BRA `(.L_x_79) ;  /* 0x0000000000147947 */ /* 0x000fec0003800000 */
.L_x_75:
[----:B------:R-:W-:Y:S01]  /*10e0*/  LOP3.LUT R4, R12, 0x80000000, R11, 0x48, !PT ;  /* 0x800000000c047812 */ /* 0x000fe200078e480b */
[----:B------:R-:W-:Y:S06]  /*10f0*/  BRA `(.L_x_79) ;  /* 0x00000000000c7947 */ /* 0x000fec0003800000 */
.L_x_74:
[----:B------:R-:W0:Y:S01]  /*1100*/  MUFU.RSQ R4, -QNAN ;  /* 0xffc0000000047908 */ /* 0x000e220000001400 */
[----:B------:R-:W-:Y:S05]  /*1110*/  BRA `(.L_x_79) ;  /* 0x0000000000047947 */ /* 0x000fea0003800000 */
.L_x_73:
[----:B------:R-:W-:-:S07]  /*1120*/  FADD.FTZ R4, R4, R5 ;  /* 0x0000000504047221 */ /* 0x000fce0000010000 */
.L_x_79:
[----:B0-----:R-:W-:Y:S02]  /*1130*/  IMAD.MOV.U32 R8, RZ, RZ, R4 ;  /* 0x000000ffff087224 */ /* 0x001fe400078e0004 */
[----:B------:R-:W-:Y:S02]  /*1140*/  IMAD.MOV.U32 R4, RZ, RZ, R6 ;  /* 0x000000ffff047224 */ /* 0x000fe400078e0006 */
[----:B------:R-:W-:-:S04]  /*1150*/  IMAD.MOV.U32 R5, RZ, RZ, 0x0 ;  /* 0x00000000ff057424 */ /* 0x000fc800078e00ff */
[----:B------:R-:W-:Y:S05]  /*1160*/  RET.REL.NODEC R4 `(_Z14compact_voxelsP5voxelS0_PiPbS1_S1_) ;  /* 0xffffffec04a47950 */ /* 0x000fea0003c3ffff */
.L_x_80:
        /* <DEDUP_REMOVED lines=9> */
.L_x_124:


//--------------------- .text._Z13create_voxelsP5voxelPiPfS2_S2_S2_S2_fffPbS1_ --------------------------
	.section	.text._Z13create_voxelsP5voxelPiPfS2_S2_S2_S2_fffPbS1_,"ax",@progbits
	.align	128
        .global         _Z13create_voxelsP5voxelPiPfS2_S2_S2_S2_fffPbS1_
        .type           _Z13create_voxelsP5voxelPiPfS2_S2_S2_S2_fffPbS1_,@function
        .size           _Z13create_voxelsP5voxelPiPfS2_S2_S2_S2_fffPbS1_,(.L_x_126 - _Z13create_voxelsP5voxelPiPfS2_S2_S2_S2_fffPbS1_)
        .other          _Z13create_voxelsP5voxelPiPfS2_S2_S2_S2_fffPbS1_,@"STO_CUDA_ENTRY STV_DEFAULT"
_Z13create_voxelsP5voxelPiPfS2_S2_S2_S2_fffPbS1_:
.text._Z13create_voxelsP5voxelPiPfS2_S2_S2_S2_fffPbS1_:
[----:B------:R-:W-:Y:S01]  /*0000*/  LDC R1, c[0x0][0x37c] ;  /* 0x0000df00ff017b82 */ /* 0x000fe20000000800 */
[----:B------:R-:W0:Y:S07]  /*0010*/  S2R R3, SR_CTAID.X ;  /* 0x0000000000037919 */ /* 0x000e2e0000002500 */
[----:B------:R-:W0:Y:S01]  /*0020*/  LDC.64 R6, c[0x0][0x390] ;  /* 0x0000e400ff067b82 */ /* 0x000e220000000a00 */
[----:B------:R-:W1:Y:S07]  /*0030*/  LDCU.64 UR8, c[0x0][0x358] ;  /* 0x00006b00ff0877ac */ /* 0x000e6e0008000a00 */
[----:B------:R-:W2:Y:S08]  /*0040*/  LDC.64 R8, c[0x0][0x398] ;  /* 0x0000e600ff087b82 */ /* 0x000eb00000000a00 */
[----:B------:R-:W3:Y:S08]  /*0050*/  LDC.64 R4, c[0x0][0x388] ;  /* 0x0000e200ff047b82 */ /* 0x000ef00000000a00 */
[----:B------:R-:W4:Y:S01]  /*0060*/  LDC.64 R12, c[0x0][0x3a0] ;  /* 0x0000e800ff0c7b82 */ /* 0x000f220000000a00 */
[----:B0-----:R-:W-:-:S07]  /*0070*/  IMAD.WIDE.U32 R6, R3, 0x4, R6 ;  /* 0x0000000403067825 */ /* 0x001fce00078e0006 */
[----:B------:R-:W0:Y:S01]  /*0080*/  LDC.64 R14, c[0x0][0x3a8] ;  /* 0x0000ea00ff0e7b82 */ /* 0x000e220000000a00 */
[C---:B--2---:R-:W-:Y:S01]  /*0090*/  IMAD.WIDE.U32 R8, R3.reuse, 0x4, R8 ;  /* 0x0000000403087825 */ /* 0x044fe200078e0008 */
[----:B-1----:R1:W2:Y:S04]  /*00a0*/  LDG.E R2, desc[UR8][R6.64] ;  /* 0x0000000806027981 */ /* 0x0022a8000c1e1900 */
[----:B------:R-:W2:Y:S02]  /*00b0*/  LDG.E R16, desc[UR8][R8.64] ;  /* 0x0000000808107981 */ /* 0x000ea4000c1e1900 */
[----:B------:R-:W1:Y:S01]  /*00c0*/  LDC.64 R10, c[0x0][0x3b0] ;  /* 0x0000ec00ff0a7b82 */ /* 0x000e620000000a00 */
[----:B---3--:R-:W-:-:S04]  /*00d0*/  IMAD.WIDE.U32 R4, R3, 0x4, R4 ;  /* 0x0000000403047825 */ /* 0x008fc800078e0004 */
[C---:B----4-:R-:W-:Y:S02]  /*00e0*/  IMAD.WIDE.U32 R12, R3.reuse, 0x4, R12 ;  /* 0x00000004030c7825 */ /* 0x050fe400078e000c */
[----:B------:R3:W4:Y:S01]  /*00f0*/  LDG.E R4, desc[UR8][R4.64] ;  /* 0x0000000804047981 */ /* 0x000722000c1e1900 */
[----:B------:R-:W3:Y:S03]  /*0100*/  LDC R17, c[0x0][0x3b8] ;  /* 0x0000ee00ff117b82 */ /* 0x000ee60000000800 */
[----:B------:R-:W4:Y:S01]  /*0110*/  LDG.E R12, desc[UR8][R12.64] ;  /* 0x000000080c0c7981 */ /* 0x000f22000c1e1900 */
[----:B0-----:R-:W-:-:S06]  /*0120*/  IMAD.WIDE.U32 R14, R3, 0x4, R14 ;  /* 0x00000004030e7825 */ /* 0x001fcc00078e000e */
[----:B------:R-:W4:Y:S01]  /*0130*/  LDG.E R14, desc[UR8][R14.64] ;  /* 0x000000080e0e7981 */ /* 0x000f22000c1e1900 */
[----:B-1----:R-:W-:-:S05]  /*0140*/  IMAD.WIDE.U32 R10, R3, 0x4, R10 ;  /* 0x00000004030a7825 */ /* 0x002fca00078e000a */
[----:B------:R0:W5:Y:S01]  /*0150*/  LDG.E R3, desc[UR8][R10.64] ;  /* 0x000000080a037981 */ /* 0x000162000c1e1900 */
[----:B---3--:R-:W1:Y:S02]  /*0160*/  MUFU.RCP R6, R17 ;  /* 0x0000001100067308 */ /* 0x008e640000001000 */
[----:B-1----:R-:W-:-:S04]  /*0170*/  FFMA R5, R6, -R17, 1 ;  /* 0x3f80000006057423 */ /* 0x002fc80000000811 */
[----:B------:R-:W-:Y:S02]  /*0180*/  FFMA R5, R6, R5, R6 ;  /* 0x0000000506057223 */ /* 0x000fe40000000006 */
[----:B--2---:R-:W-:Y:S08]  /*0190*/  F2I.TRUNC.NTZ R2, R2 ;  /* 0x0000000200027305 */ /* 0x004ff0000020f100 */
[----:B------:R-:W1:Y:S01]  /*01a0*/  F2I.TRUNC.NTZ R7, R16 ;  /* 0x0000001000077305 */ /* 0x000e62000020f100 */
[----:B----4-:R-:W-:Y:S01]  /*01b0*/  R2UR UR5, R4 ;  /* 0x00000000040572ca */ /* 0x010fe200000e0000 */
[----:B-1----:R-:W-:-:S05]  /*01c0*/  IMAD.IADD R0, R7, 0x1, -R2 ;  /* 0x0000000107007824 */ /* 0x002fca00078e0a02 */
[----:B------:R-:W-:-:S04]  /*01d0*/  I2FP.F32.S32 R0, R0 ;  /* 0x0000000000007245 */ /* 0x000fc80000201400 */
[----:B------:R-:W1:Y:S01]  /*01e0*/  FCHK P0, R0, R17 ;  /* 0x0000001100007302 */ /* 0x000e620000000000 */
[----:B------:R-:W-:-:S07]  /*01f0*/  FFMA R4, R0, R5, RZ ;  /* 0x0000000500047223 */ /* 0x000fce00000000ff */
[----:B------:R0:W2:Y:S08]  /*0200*/  F2I.TRUNC.NTZ R9, R12 ;  /* 0x0000000c00097305 */ /* 0x0000b0000020f100 */
[----:B------:R0:W3:Y:S01]  /*0210*/  F2I.TRUNC.NTZ R8, R14 ;  /* 0x0000000e00087305 */ /* 0x0000e2000020f100 */
[----:B------:R-:W-:Y:S01]  /*0220*/  FFMA R6, R4, -R17, R0 ;  /* 0x8000001104067223 */ /* 0x000fe20000000000 */
[----:B------:R-:W-:-:S03]  /*0230*/  USHF.R.S32.HI UR10, URZ, 0x1f, UR5 ;  /* 0x0000001fff0a7899 */ /* 0x000fc60008011405 */
[----:B------:R-:W-:Y:S01]  /*0240*/  FFMA R4, R5, R6, R4 ;  /* 0x0000000605047223 */ /* 0x000fe20000000004 */
[----:B-12---:R-:W-:Y:S08]  /*0250*/  @!P0 BRA `(.L_x_81) ;  /* 0x0000000000108947 */ /* 0x006ff00003800000 */
[----:B------:R-:W1:Y:S01]  /*0260*/  LDC R5, c[0x0][0x3b8] ;  /* 0x0000ee00ff057b82 */ /* 0x000e620000000800 */
[----:B------:R-:W-:-:S07]  /*0270*/  MOV R6, 0x290 ;  /* 0x0000029000067802 */ /* 0x000fce0000000f00 */
[----:B01-3-5:R-:W-:Y:S05]  /*0280*/  CALL.REL.NOINC `($__internal_4_$__cuda_sm3x_div_rn_noftz_f32_slowpath) ;  /* 0x0000001c00207944 */ /* 0x02bfea0003c00000 */
[----:B------:R-:W-:-:S07]  /*0290*/  IMAD.MOV.U32 R4, RZ, RZ, R0 ;  /* 0x000000ffff047224 */ /* 0x000fce00078e0000 */
.L_x_81:
[----:B0-----:R-:W0:Y:S01]  /*02a0*/  LDC R11, c[0x0][0x3bc] ;  /* 0x0000ef00ff0b7b82 */ /* 0x001e220000000800 */
[----:B---3--:R-:W-:Y:S01]  /*02b0*/  IMAD.IADD R0, R8, 0x1, -R9 ;  /* 0x0000000108007824 */ /* 0x008fe200078e0a09 */
[----:B------:R-:W-:Y:S04]  /*02c0*/  F2I.TRUNC.NTZ R4, R4 ;  /* 0x0000000400047305 */ /* 0x000fe8000020f100 */
[----:B------:R-:W-:-:S04]  /*02d0*/  I2FP.F32.S32 R0, R0 ;  /* 0x0000000000007245 */ /* 0x000fc80000201400 */
        /* <DEDUP_REMOVED lines=8> */
[----:B------:R-:W0:Y:S01]  /*0360*/  LDC R5, c[0x0][0x3bc] ;  /* 0x0000ef00ff057b82 */ /* 0x000e220000000800 */
[----:B------:R-:W-:-:S07]  /*0370*/  MOV R6, 0x390 ;  /* 0x0000039000067802 */ /* 0x000fce0000000f00 */
[----:B0----5:R-:W-:Y:S05]  /*0380*/  CALL.REL.NOINC `($__internal_4_$__cuda_sm3x_div_rn_noftz_f32_slowpath) ;  /* 0x0000001800e07944 */ /* 0x021fea0003c00000 */
[----:B------:R-:W-:-:S07]  /*0390*/  MOV R5, R0 ;  /* 0x0000000000057202 */ /* 0x000fce0000000f00 */
.L_x_82:
[----:B------:R-:W0:Y:S01]  /*03a0*/  LDCU UR7, c[0x0][0x360] ;  /* 0x00006c00ff0777ac */ /* 0x000e220008000800 */
[----:B------:R-:W1:Y:S02]  /*03b0*/  F2I.TRUNC.NTZ R0, R5 ;  /* 0x0000000500007305 */ /* 0x000e64000020f100 */
[----:B-1----:R-:W-:Y:S02]  /*03c0*/  R2UR UR14, R0 ;  /* 0x00000000000e72ca */ /* 0x002fe400000e0000 */
[----:B0-----:R-:W-:-:S04]  /*03d0*/  I2FP.F32.U32 R5, UR7 ;  /* 0x0000000700057c45 */ /* 0x001fc80008201000 */
[----:B------:R-:W0:Y:S07]  /*03e0*/  MUFU.RCP R6, R5 ;  /* 0x0000000500067308 */ /* 0x000e2e0000001000 */
[----:B------:R-:W-:-:S05]  /*03f0*/  IMAD R0, R4, UR14, RZ ;  /* 0x0000000e04007c24 */ /* 0x000fca000f8e02ff */
[----:B------:R-:W-:-:S04]  /*0400*/  I2FP.F32.S32 R0, R0 ;  /* 0x0000000000007245 */ /* 0x000fc80000201400 */
[----:B------:R-:W1:Y:S01]  /*0410*/  FCHK P0, R0, R5 ;  /* 0x0000000500007302 */ /* 0x000e620000000000 */
[----:B0-----:R-:W-:-:S04]  /*0420*/  FFMA R11, -R5, R6, 1 ;  /* 0x3f800000050b7423 */ /* 0x001fc80000000106 */
[----:B------:R-:W-:-:S04]  /*0430*/  FFMA R11, R6, R11, R6 ;  /* 0x0000000b060b7223 */ /* 0x000fc80000000006 */
[----:B------:R-:W-:-:S04]  /*0440*/  FFMA R4, R0, R11, RZ ;  /* 0x0000000b00047223 */ /* 0x000fc800000000ff */
[----:B------:R-:W-:-:S04]  /*0450*/  FFMA R6, -R5, R4, R0 ;  /* 0x0000000405067223 */ /* 0x000fc80000000100 */
[----:B------:R-:W-:Y:S01]  /*0460*/  FFMA R4, R11, R6, R4 ;  /* 0x000000060b047223 */ /* 0x000fe20000000004 */
[----:B-1----:R-:W-:Y:S06]  /*0470*/  @!P0 BRA `(.L_x_83) ;  /* 0x00000000000c8947 */ /* 0x002fec0003800000 */
[----:B------:R-:W-:-:S07]  /*0480*/  MOV R6, 0x4a0 ;  /* 0x000004a000067802 */ /* 0x000fce0000000f00 */
[----:B-----5:R-:W-:Y:S05]  /*0490*/  CALL.REL.NOINC `($__internal_4_$__cuda_sm3x_div_rn_noftz_f32_slowpath) ;  /* 0x00000018009c7944 */ /* 0x020fea0003c00000 */
[----:B------:R-:W-:-:S07]  /*04a0*/  IMAD.MOV.U32 R4, RZ, RZ, R0 ;  /* 0x000000ffff047224 */ /* 0x000fce00078e0000 */
.L_x_83:
[----:B------:R-:W0:Y:S02]  /*04b0*/  F2I.CEIL.NTZ R4, R4 ;  /* 0x0000000400047305 */ /* 0x000e24000020b100 */
[----:B0-----:R-:W-:-:S13]  /*04c0*/  R2UR UR4, R4 ;  /* 0x00000000040472ca */ /* 0x001fda00000e0000 */
[----:B------:R-:W-:-:S06]  /*04d0*/  UISETP.GE.AND UP0, UPT, UR4, 0x1, UPT ;  /* 0x000000010400788c */ /* 0x000fcc000bf06270 */
[----:B------:R-:W-:-:S13]  /*04e0*/  PLOP3.LUT P0, PT, PT, PT, UP0, 0x80, 0x8 ;  /* 0x000000000008781c */ /* 0x000fda0003f0f008 */
[----:B------:R-:W-:Y:S05]  /*04f0*/  @!P0 EXIT ;  /* 0x000000000000894d */ /* 0x000fea0003800000 */
[----:B------:R-:W0:Y:S01]  /*0500*/  S2R R4, SR_TID.X ;  /* 0x0000000000047919 */ /* 0x000e220000002100 */
[----:B------:R-:W-:Y:S01]  /*0510*/  UISETP.GE.U32.AND UP0, UPT, UR4, 0x4, UPT ;  /* 0x000000040400788c */ /* 0x000fe2000bf06070 */
[----:B------:R-:W-:Y:S01]  /*0520*/  I2FP.F32.S32 R6, R9 ;  /* 0x0000000900067245 */ /* 0x000fe20000201400 */
[----:B------:R-:W-:Y:S01]  /*0530*/  IMAD.MOV.U32 R9, RZ, RZ, RZ ;  /* 0x000000ffff097224 */ /* 0x000fe200078e00ff */
[----:B------:R-:W-:Y:S01]  /*0540*/  I2FP.F32.S32 R5, R2 ;  /* 0x0000000200057245 */ /* 0x000fe20000201400 */
[----:B------:R-:W-:Y:S01]  /*0550*/  ULOP3.LUT UR15, UR4, 0x3, URZ, 0xc0, !UPT ;  /* 0x00000003040f7892 */ /* 0x000fe2000f8ec0ff */
[----:B------:R-:W-:Y:S02]  /*0560*/  I2FP.F32.S32 R7, R7 ;  /* 0x0000000700077245 */ /* 0x000fe40000201400 */
[----:B------:R-:W-:Y:S02]  /*0570*/  I2FP.F32.S32 R8, R8 ;  /* 0x0000000800087245 */ /* 0x000fe40000201400 */
[----:B------:R-:W-:Y:S07]  /*0580*/  BRA.U !UP0, `(.L_x_84) ;  /* 0x0000001108c07547 */ /* 0x000fee000b800000 */
[----:B------:R-:W1:Y:S01]  /*0590*/  LDC.64 R14, c[0x0][0x380] ;  /* 0x0000e000ff0e7b82 */ /* 0x000e620000000a00 */
[----:B------:R-:W-:Y:S01]  /*05a0*/  ULOP3.LUT UR4, UR4, 0x7ffffffc, URZ, 0xc0, !UPT ;  /* 0x7ffffffc04047892 */ /* 0x000fe2000f8ec0ff */
[C---:B0-----:R-:W-:Y:S01]  /*05b0*/  IADD3 R10, PT, PT, R4.reuse, UR5, RZ ;  /* 0x00000005040a7c10 */ /* 0x041fe2000fffe0ff */
[----:B------:R-:W-:Y:S01]  /*05c0*/  IMAD.U32 R9, RZ, RZ, UR7 ;  /* 0x00000007ff097e24 */ /* 0x000fe2000f8e00ff */
[----:B------:R-:W-:Y:S01]  /*05d0*/  IADD3 R11, PT, PT, R4, UR7, RZ ;  /* 0x00000007040b7c10 */ /* 0x000fe2000fffe0ff */
[----:B------:R-:W-:Y:S01]  /*05e0*/  IMAD.U32 R19, RZ, RZ, UR7 ;  /* 0x00000007ff137e24 */ /* 0x000fe2000f8e00ff */
[----:B------:R-:W0:Y:S01]  /*05f0*/  LDCU UR16, c[0x0][0x3b8] ;  /* 0x00007700ff1077ac */ /* 0x000e220008000800 */
[----:B------:R-:W-:Y:S02]  /*0600*/  IMAD.U32 R13, RZ, RZ, UR7 ;  /* 0x00000007ff0d7e24 */ /* 0x000fe4000f8e00ff */
[----:B------:R-:W-:Y:S01]  /*0610*/  IMAD.U32 R17, RZ, RZ, UR7 ;  /* 0x00000007ff117e24 */ /* 0x000fe2000f8e00ff */
[----:B------:R-:W2:Y:S01]  /*0620*/  LDCU UR11, c[0x0][0x3c0] ;  /* 0x00007800ff0b77ac */ /* 0x000ea20008000800 */
[----:B------:R-:W-:-:S02]  /*0630*/  IMAD R16, R9, 0x2, R10 ;  /* 0x0000000209107824 */ /* 0x000fc400078e020a */
[----:B------:R-:W-:Y:S01]  /*0640*/  IMAD R18, R19, 0x3, R10 ;  /* 0x0000000313127824 */ /* 0x000fe200078e020a */
[----:B------:R-:W-:Y:S01]  /*0650*/  IADD3 R19, PT, PT, R11, UR5, RZ ;  /* 0x000000050b137c10 */ /* 0x000fe2000fffe0ff */
[--C-:B------:R-:W-:Y:S01]  /*0660*/  IMAD.MOV.U32 R12, RZ, RZ, R4.reuse ;  /* 0x000000ffff0c7224 */ /* 0x100fe200078e0004 */
[----:B------:R-:W3:Y:S01]  /*0670*/  LDCU.64 UR12, c[0x0][0x3c8] ;  /* 0x00007900ff0c77ac */ /* 0x000ee20008000a00 */
[--C-:B------:R-:W-:Y:S02]  /*0680*/  IMAD R13, R13, 0x2, R4.reuse ;  /* 0x000000020d0d7824 */ /* 0x100fe400078e0204 */
[----:B------:R-:W-:Y:S01]  /*0690*/  IMAD R17, R17, 0x3, R4 ;  /* 0x0000000311117824 */ /* 0x000fe200078e0204 */
[----:B------:R-:W-:Y:S02]  /*06a0*/  UIADD3 UR6, UPT, UPT, -UR4, URZ, URZ ;  /* 0x000000ff04067290 */ /* 0x000fe4000fffe1ff */
[----:B------:R-:W-:-:S10]  /*06b0*/  IMAD.U32 R9, RZ, RZ, UR4 ;  /* 0x00000004ff097e24 */ /* 0x000fd4000f8e00ff */
.L_x_105:
[----:B------:R-:W-:Y:S01]  /*06c0*/  IABS R0, UR14 ;  /* 0x0000000e00007c13 */ /* 0x000fe20008000000 */
[----:B------:R-:W-:Y:S01]  /*06d0*/  BSSY.RECONVERGENT B0, `(.L_x_85) ;  /* 0x0000041000007945 */ /* 0x000fe20003800200 */
[----:B------:R-:W-:Y:S02]  /*06e0*/  IABS R22, R12 ;  /* 0x0000000c00167213 */ /* 0x000fe40000000000 */
[----:B------:R-:W4:Y:S01]  /*06f0*/  I2F.RP R2, R0 ;  /* 0x0000000000027306 */ /* 0x000f220000209400 */
[----:B------:R-:W-:-:S07]  /*0700*/  IABS R24, UR14 ;  /* 0x0000000e00187c13 */ /* 0x000fce0008000000 */
[----:B----4-:R-:W4:Y:S02]  /*0710*/  MUFU.RCP R2, R2 ;  /* 0x0000000200027308 */ /* 0x010f240000001000 */
[----:B----4-:R-:W-:-:S06]  /*0720*/  VIADD R20, R2, 0xffffffe ;  /* 0x0ffffffe02147836 */ /* 0x010fcc0000000000 */
[----:B------:R4:W0:Y:S02]  /*0730*/  F2I.FTZ.U32.TRUNC.NTZ R21, R20 ;  /* 0x0000001400157305 */ /* 0x000824000021f000 */
[----:B----4-:R-:W-:Y:S01]  /*0740*/  IMAD.MOV.U32 R20, RZ, RZ, RZ ;  /* 0x000000ffff147224 */ /* 0x010fe200078e00ff */
[----:B0-----:R-:W-:-:S05]  /*0750*/  IADD3 R23, PT, PT, RZ, -R21, RZ ;  /* 0x80000015ff177210 */ /* 0x001fca0007ffe0ff */
[----:B------:R-:W-:-:S04]  /*0760*/  IMAD R23, R23, R0, RZ ;  /* 0x0000000017177224 */ /* 0x000fc800078e02ff */
[----:B------:R-:W-:-:S04]  /*0770*/  IMAD.HI.U32 R21, R21, R23, R20 ;  /* 0x0000001715157227 */ /* 0x000fc800078e0014 */
[----:B------:R-:W-:Y:S02]  /*0780*/  IMAD.MOV R23, RZ, RZ, -R24 ;  /* 0x000000ffff177224 */ /* 0x000fe400078e0a18 */
[----:B------:R-:W-:-:S04]  /*0790*/  IMAD.HI.U32 R21, R21, R22, RZ ;  /* 0x0000001615157227 */ /* 0x000fc800078e00ff */
[----:B------:R-:W-:-:S05]  /*07a0*/  IMAD R23, R21, R23, R22 ;  /* 0x0000001715177224 */ /* 0x000fca00078e0216 */
[----:B------:R-:W-:-:S13]  /*07b0*/  ISETP.GT.U32.AND P2, PT, R0, R23, PT ;  /* 0x000000170000720c */ /* 0x000fda0003f44070 */
[-C--:B------:R-:W-:Y:S01]  /*07c0*/  @!P2 IADD3 R23, PT, PT, R23, -R0.reuse, RZ ;  /* 0x800000001717a210 */ /* 0x080fe20007ffe0ff */
[----:B------:R-:W-:Y:S01]  /*07d0*/  @!P2 VIADD R21, R21, 0x1 ;  /* 0x000000011515a836 */ /* 0x000fe20000000000 */
[----:B------:R-:W-:Y:S02]  /*07e0*/  ISETP.NE.AND P2, PT, RZ, UR14, PT ;  /* 0x0000000eff007c0c */ /* 0x000fe4000bf45270 */
[----:B------:R-:W-:Y:S02]  /*07f0*/  ISETP.GE.U32.AND P0, PT, R23, R0, PT ;  /* 0x000000001700720c */ /* 0x000fe40003f06070 */
[----:B------:R-:W-:-:S04]  /*0800*/  LOP3.LUT R0, R12, UR14, RZ, 0x3c, !PT ;  /* 0x0000000e0c007c12 */ /* 0x000fc8000f8e3cff */
[----:B------:R-:W-:-:S07]  /*0810*/  ISETP.GE.AND P1, PT, R0, RZ, PT ;  /* 0x000000ff0000720c */ /* 0x000fce0003f26270 */
[----:B------:R-:W-:-:S06]  /*0820*/  @P0 VIADD R21, R21, 0x1 ;  /* 0x0000000115150836 */ /* 0x000fcc0000000000 */
[----:B------:R-:W-:Y:S02]  /*0830*/  @!P1 IADD3 R21, PT, PT, -R21, RZ, RZ ;  /* 0x000000ff15159210 */ /* 0x000fe40007ffe1ff */
[----:B------:R-:W-:-:S04]  /*0840*/  @!P2 LOP3.LUT R21, RZ, UR14, RZ, 0x33, !PT ;  /* 0x0000000eff15ac12 */ /* 0x000fc8000f8e33ff */
[----:B------:R-:W-:Y:S01]  /*0850*/  I2FP.F32.S32 R24, R21 ;  /* 0x0000001500187245 */ /* 0x000fe20000201400 */
[----:B------:R-:W-:-:S04]  /*0860*/  IMAD.MOV R23, RZ, RZ, -R21 ;  /* 0x000000ffff177224 */ /* 0x000fc800078e0a15 */
[----:B------:R-:W-:Y:S02]  /*0870*/  IMAD R0, R23, UR14, R12 ;  /* 0x0000000e17007c24 */ /* 0x000fe4000f8e020c */
[----:B------:R-:W-:-:S03]  /*0880*/  FFMA R24, R24, UR16, R5 ;  /* 0x0000001018187c23 */ /* 0x000fc60008000005 */
[----:B------:R-:W-:-:S05]  /*0890*/  I2FP.F32.S32 R25, R0 ;  /* 0x0000000000197245 */ /* 0x000fca0000201400 */
[----:B------:R-:W-:-:S05]  /*08a0*/  FFMA R25, R25, UR16, R6 ;  /* 0x0000001019197c23 */ /* 0x000fca0008000006 */
[----:B------:R-:W-:-:S04]  /*08b0*/  FSETP.GEU.AND P0, PT, R25, R8, PT ;  /* 0x000000081900720b */ /* 0x000fc80003f0e000 */
[----:B------:R-:W-:-:S13]  /*08c0*/  FSETP.GEU.OR P0, PT, R24, R7, P0 ;  /* 0x000000071800720b */ /* 0x000fda000070e400 */
[----:B------:R-:W-:Y:S05]  /*08d0*/  @P0 BRA `(.L_x_86) ;  /* 0x0000000000800947 */ /* 0x000fea0003800000 */
[----:B------:R-:W-:Y:S01]  /*08e0*/  FMUL R21, R25, R25 ;  /* 0x0000001919157220 */ /* 0x000fe20000400000 */
[----:B------:R-:W-:Y:S03]  /*08f0*/  BSSY.RECONVERGENT B1, `(.L_x_87) ;  /* 0x000000e000017945 */ /* 0x000fe60003800200 */
[----:B------:R-:W-:-:S04]  /*0900*/  FFMA R21, R24, R24, R21 ;  /* 0x0000001818157223 */ /* 0x000fc80000000015 */
[----:B------:R-:W-:Y:S01]  /*0910*/  VIADD R2, R21, 0xf3000000 ;  /* 0xf300000015027836 */ /* 0x000fe20000000000 */
[----:B------:R0:W4:Y:S04]  /*0920*/  MUFU.RSQ R0, R21 ;  /* 0x0000001500007308 */ /* 0x0001280000001400 */
[----:B------:R-:W-:-:S13]  /*0930*/  ISETP.GT.U32.AND P0, PT, R2, 0x727fffff, PT ;  /* 0x727fffff0200780c */ /* 0x000fda0003f04070 */
[----:B0---4-:R-:W-:Y:S05]  /*0940*/  @!P0 BRA `(.L_x_88) ;  /* 0x0000000000108947 */ /* 0x011fea0003800000 */
[----:B------:R-:W-:Y:S02]  /*0950*/  MOV R0, R21 ;  /* 0x0000001500007202 */ /* 0x000fe40000000f00 */
[----:B------:R-:W-:-:S07]  /*0960*/  MOV R2, 0x980 ;  /* 0x0000098000027802 */ /* 0x000fce0000000f00 */
[----:B-123-5:R-:W-:Y:S05]  /*0970*/  CALL.REL.NOINC `($__internal_3_$__cuda_sm20_sqrt_rn_f32_slowpath) ;  /* 0x00000014000c7944 */ /* 0x02efea0003c00000 */
[----:B------:R-:W-:Y:S05]  /*0980*/  BRA `(.L_x_89) ;  /* 0x0000000000107947 */ /* 0x000fea0003800000 */
.L_x_88:
[----:B------:R-:W-:Y:S01]  /*0990*/  FMUL.FTZ R22, R21, R0 ;  /* 0x0000000015167220 */ /* 0x000fe20000410000 */
[----:B------:R-:W-:-:S03]  /*09a0*/  FMUL.FTZ R0, R0, 0.5 ;  /* 0x3f00000000007820 */ /* 0x000fc60000410000 */
[----:B------:R-:W-:-:S04]  /*09b0*/  FFMA R21, -R22, R22, R21 ;  /* 0x0000001616157223 */ /* 0x000fc80000000115 */
[----:B------:R-:W-:-:S07]  /*09c0*/  FFMA R22, R21, R0, R22 ;  /* 0x0000000015167223 */ /* 0x000fce0000000016 */
.L_x_89:
[----:B--23--:R-:W-:Y:S05]  /*09d0*/  BSYNC.RECONVERGENT B1 ;  /* 0x0000000000017941 */ /* 0x00cfea0003800200 */
.L_x_87:
[----:B------:R-:W0:Y:S01]  /*09e0*/  LDC.64 R20, c[0x0][0x3d0] ;  /* 0x0000f400ff147b82 */ /* 0x000e220000000a00 */
[----:B------:R-:W-:-:S04]  /*09f0*/  IADD3 R27, P0, PT, R12, UR5, RZ ;  /* 0x000000050c1b7c10 */ /* 0x000fc8000ff1e0ff */
[----:B------:R-:W-:Y:S01]  /*0a00*/  LEA.HI.X.SX32 R0, R12, UR10, 0x1, P0 ;  /* 0x0000000a0c007c11 */ /* 0x000fe200080f0eff */
[----:B-1----:R-:W-:Y:S01]  /*0a10*/  IMAD.WIDE.U32 R26, R27, 0xc, R14 ;  /* 0x0000000c1b1a7825 */ /* 0x002fe200078e000e */
[----:B------:R-:W-:Y:S02]  /*0a20*/  FSETP.GEU.AND P0, PT, R22, UR11, PT ;  /* 0x0000000b16007c0b */ /* 0x000fe4000bf0e000 */
[----:B------:R-:W-:Y:S01]  /*0a30*/  IADD3 R22, P1, PT, R10, UR12, RZ ;  /* 0x0000000c0a167c10 */ /* 0x000fe2000ff3e0ff */
[----:B------:R-:W-:Y:S01]  /*0a40*/  IMAD R23, R0, 0xc, RZ ;  /* 0x0000000c00177824 */ /* 0x000fe200078e02ff */
[----:B------:R-:W-:-:S03]  /*0a50*/  SEL R29, RZ, 0x1, P0 ;  /* 0x00000001ff1d7807 */ /* 0x000fc60000000000 */
[----:B------:R-:W-:Y:S01]  /*0a60*/  IMAD.IADD R27, R27, 0x1, R23 ;  /* 0x000000011b1b7824 */ /* 0x000fe200078e0217 */
[----:B------:R-:W-:-:S04]  /*0a70*/  LEA.HI.X.SX32 R23, R10, UR13, 0x1, P1 ;  /* 0x0000000d0a177c11 */ /* 0x000fc800088f0eff */
[----:B------:R4:W-:Y:S04]  /*0a80*/  STG.E desc[UR8][R26.64], R24 ;  /* 0x000000181a007986 */ /* 0x0009e8000c101908 */
[----:B------:R4:W-:Y:S01]  /*0a90*/  STG.E desc[UR8][R26.64+0x4], R25 ;  /* 0x000004191a007986 */ /* 0x0009e2000c101908 */
[----:B0-----:R-:W-:-:S03]  /*0aa0*/  IMAD.WIDE R20, R10, 0x4, R20 ;  /* 0x000000040a147825 */ /* 0x001fc600078e0214 */
[----:B-----5:R4:W-:Y:S04]  /*0ab0*/  STG.E desc[UR8][R26.64+0x8], R3 ;  /* 0x000008031a007986 */ /* 0x0209e8000c101908 */
[----:B------:R4:W-:Y:S04]  /*0ac0*/  STG.E.U8 desc[UR8][R22.64], R29 ;  /* 0x0000001d16007986 */ /* 0x0009e8000c101108 */
[----:B------:R4:W-:Y:S02]  /*0ad0*/  STG.E desc[UR8][R20.64], R29 ;  /* 0x0000001d14007986 */ /* 0x0009e4000c101908 */
.L_x_86:
[----:B--23--:R-:W-:Y:S05]  /*0ae0*/  BSYNC.RECONVERGENT B0 ;  /* 0x0000000000007941 */ /* 0x00cfea0003800200 */
.L_x_85:
[----:B------:R-:W-:Y:S01]  /*0af0*/  IABS R0, UR14 ;  /* 0x0000000e00007c13 */ /* 0x000fe20008000000 */
[----:B------:R-:W-:Y:S01]  /*0b00*/  BSSY.RECONVERGENT B0, `(.L_x_90) ;  /* 0x0000041000007945 */ /* 0x000fe20003800200 */
[----:B----4-:R-:W-:Y:S02]  /*0b10*/  IABS R23, R11 ;  /* 0x0000000b00177213 */ /* 0x010fe40000000000 */
[----:B------:R-:W0:Y:S01]  /*0b20*/  I2F.RP R2, R0 ;  /* 0x0000000000027306 */ /* 0x000e220000209400 */
[----:B------:R-:W-:-:S07]  /*0b30*/  IABS R24, UR14 ;  /* 0x0000000e00187c13 */ /* 0x000fce0008000000 */
[----:B0-----:R-:W0:Y:S02]  /*0b40*/  MUFU.RCP R2, R2 ;  /* 0x0000000200027308 */ /* 0x001e240000001000 */
[----:B0-----:R-:W-:-:S06]  /*0b50*/  VIADD R20, R2, 0xffffffe ;  /* 0x0ffffffe02147836 */ /* 0x001fcc0000000000 */
[----:B------:R0:W2:Y:S02]  /*0b60*/  F2I.FTZ.U32.TRUNC.NTZ R21, R20 ;  /* 0x0000001400157305 */ /* 0x0000a4000021f000 */
[----:B0-----:R-:W-:Y:S01]  /*0b70*/  IMAD.MOV.U32 R20, RZ, RZ, RZ ;  /* 0x000000ffff147224 */ /* 0x001fe200078e00ff */
[----:B--2---:R-:W-:-:S05]  /*0b80*/  IADD3 R25, PT, PT, RZ, -R21, RZ ;  /* 0x80000015ff197210 */ /* 0x004fca0007ffe0ff */
        /* <DEDUP_REMOVED lines=28> */
[----:B------:R0:W2:Y:S04]  /*0d50*/  MUFU.RSQ R0, R21 ;  /* 0x0000001500007308 */ /* 0x0000a80000001400 */
[----:B------:R-:W-:-:S13]  /*0d60*/  ISETP.GT.U32.AND P0, PT, R2, 0x727fffff, PT ;  /* 0x727fffff0200780c */ /* 0x000fda0003f04070 */
[----:B0-2---:R-:W-:Y:S05]  /*0d70*/  @!P0 BRA `(.L_x_93) ;  /* 0x0000000000108947 */ /* 0x005fea0003800000 */
[----:B------:R-:W-:Y:S02]  /*0d80*/  MOV R0, R21 ;  /* 0x0000001500007202 */ /* 0x000fe40000000f00 */
[----:B------:R-:W-:-:S07]  /*0d90*/  MOV R2, 0xdb0 ;  /* 0x00000db000027802 */ /* 0x000fce0000000f00 */
[----:B-1---5:R-:W-:Y:S05]  /*0da0*/  CALL.REL.NOINC `($__internal_3_$__cuda_sm20_sqrt_rn_f32_slowpath) ;  /* 0x0000001000007944 */ /* 0x022fea0003c00000 */
[----:B------:R-:W-:Y:S05]  /*0db0*/  BRA `(.L_x_94) ;  /* 0x0000000000107947 */ /* 0x000fea0003800000 */
.L_x_93:
[----:B------:R-:W-:Y:S01]  /*0dc0*/  FMUL.FTZ R22, R21, R0 ;  /* 0x0000000015167220 */ /* 0x000fe20000410000 */
[----:B------:R-:W-:-:S03]  /*0dd0*/  FMUL.FTZ R0, R0, 0.5 ;  /* 0x3f00000000007820 */ /* 0x000fc60000410000 */
[----:B------:R-:W-:-:S04]  /*0de0*/  FFMA R21, -R22, R22, R21 ;  /* 0x0000001616157223 */ /* 0x000fc80000000115 */
[----:B------:R-:W-:-:S07]  /*0df0*/  FFMA R22, R21, R0, R22 ;  /* 0x0000000015167223 */ /* 0x000fce0000000016 */
.L_x_94:
[----:B------:R-:W-:Y:S05]  /*0e00*/  BSYNC.RECONVERGENT B1 ;  /* 0x0000000000017941 */ /* 0x000fea0003800200 */
.L_x_92:
        /* <DEDUP_REMOVED lines=16> */
.L_x_91:
[----:B------:R-:W-:Y:S05]  /*0f10*/  BSYNC.RECONVERGENT B0 ;  /* 0x0000000000007941 */ /* 0x000fea0003800200 */
.L_x_90:
[----:B------:R-:W-:Y:S01]  /*0f20*/  IABS R0, UR14 ;  /* 0x0000000e00007c13 */ /* 0x000fe20008000000 */
[----:B------:R-:W-:Y:S01]  /*0f30*/  BSSY.RECONVERGENT B0, `(.L_x_95) ;  /* 0x0000041000007945 */ /* 0x000fe20003800200 */
[----:B--2---:R-:W-:Y:S02]  /*0f40*/  IABS R23, R13 ;  /* 0x0000000d00177213 */ /* 0x004fe40000000000 */
        /* <DEDUP_REMOVED lines=42> */
.L_x_98:
[----:B------:R-:W-:Y:S01]  /*11f0*/  FMUL.FTZ R22, R21, R0 ;  /* 0x0000000015167220 */ /* 0x000fe20000410000 */
[----:B------:R-:W-:-:S03]  /*1200*/  FMUL.FTZ R0, R0, 0.5 ;  /* 0x3f00000000007820 */ /* 0x000fc60000410000 */
[----:B------:R-:W-:-:S04]  /*1210*/  FFMA R21, -R22, R22, R21 ;  /* 0x0000001616157223 */ /* 0x000fc80000000115 */
[----:B------:R-:W-:-:S07]  /*1220*/  FFMA R22, R21, R0, R22 ;  /* 0x0000000015167223 */ /* 0x000fce0000000016 */
.L_x_99:
[----:B------:R-:W-:Y:S05]  /*1230*/  BSYNC.RECONVERGENT B1 ;  /* 0x0000000000017941 */ /* 0x000fea0003800200 */
.L_x_97:
        /* <DEDUP_REMOVED lines=16> */
.L_x_96:
[----:B------:R-:W-:Y:S05]  /*1340*/  BSYNC.RECONVERGENT B0 ;  /* 0x0000000000007941 */ /* 0x000fea0003800200 */
.L_x_95:
        /* <DEDUP_REMOVED lines=45> */
.L_x_103:
[----:B------:R-:W-:Y:S01]  /*1620*/  FMUL.FTZ R22, R21, R0 ;  /* 0x0000000015167220 */ /* 0x000fe20000410000 */
[----:B------:R-:W-:-:S03]  /*1630*/  FMUL.FTZ R0, R0, 0.5 ;  /* 0x3f00000000007820 */ /* 0x000fc60000410000 */
[----:B------:R-:W-:-:S04]  /*1640*/  FFMA R21, -R22, R22, R21 ;  /* 0x0000001616157223 */ /* 0x000fc80000000115 */
[----:B------:R-:W-:-:S07]  /*1650*/  FFMA R22, R21, R0, R22 ;  /* 0x0000000015167223 */ /* 0x000fce0000000016 */
.L_x_104:
[----:B------:R-:W-:Y:S05]  /*1660*/  BSYNC.RECONVERGENT B1 ;  /* 0x0000000000017941 */ /* 0x000fea0003800200 */
.L_x_102:
        /* <DEDUP_REMOVED lines=16> */
.L_x_101:
[----:B------:R-:W-:Y:S05]  /*1770*/  BSYNC.RECONVERGENT B0 ;  /* 0x0000000000007941 */ /* 0x000fea0003800200 */
.L_x_100:
[----:B------:R-:W-:Y:S01]  /*1780*/  UIADD3 UR6, UPT, UPT, UR6, 0x4, URZ ;  /* 0x0000000406067890 */ /* 0x000fe2000fffe0ff */
[----:B------:R-:W-:Y:S01]  /*1790*/  IMAD.U32 R0, RZ, RZ, UR7 ;  /* 0x00000007ff007e24 */ /* 0x000fe2000f8e00ff */
[----:B------:R-:W-:Y:S01]  /*17a0*/  MOV R2, UR7 ;  /* 0x0000000700027c02 */ /* 0x000fe20008000f00 */
[----:B--2---:R-:W-:Y:S01]  /*17b0*/  IMAD.U32 R21, RZ, RZ, UR7 ;  /* 0x00000007ff157e24 */ /* 0x004fe2000f8e00ff */
[----:B------:R-:W-:Y:S01]  /*17c0*/  UISETP.NE.AND UP0, UPT, UR6, URZ, UPT ;  /* 0x000000ff0600728c */ /* 0x000fe2000bf05270 */
[----:B------:R-:W-:Y:S01]  /*17d0*/  IMAD.U32 R25, RZ, RZ, UR7 ;  /* 0x00000007ff197e24 */ /* 0x000fe2000f8e00ff */
[C---:B------:R-:W-:Y:S01]  /*17e0*/  LEA R11, R0.reuse, R11, 0x2 ;  /* 0x0000000b000b7211 */ /* 0x040fe200078e10ff */
[----:B------:R-:W-:Y:S01]  /*17f0*/  IMAD.U32 R20, RZ, RZ, UR7 ;  /* 0x00000007ff147e24 */ /* 0x000fe2000f8e00ff */
[----:B------:R-:W-:Y:S01]  /*1800*/  LEA R16, R21, R16, 0x2 ;  /* 0x0000001015107211 */ /* 0x000fe200078e10ff */
[----:B------:R-:W-:Y:S01]  /*1810*/  IMAD.U32 R23, RZ, RZ, UR7 ;  /* 0x00000007ff177e24 */ /* 0x000fe2000f8e00ff */
[----:B------:R-:W-:Y:S01]  /*1820*/  LEA R17, R0, R17, 0x2 ;  /* 0x0000001100117211 */ /* 0x000fe200078e10ff */
[----:B------:R-:W-:Y:S01]  /*1830*/  IMAD R19, R2, 0x4, R19 ;  /* 0x0000000402137824 */ /* 0x000fe200078e0213 */
[----:B------:R-:W-:Y:S01]  /*1840*/  LEA R10, R25, R10, 0x2 ;  /* 0x0000000a190a7211 */ /* 0x000fe200078e10ff */
[----:B------:R-:W-:-:S02]  /*1850*/  IMAD R13, R20, 0x4, R13 ;  /* 0x00000004140d7824 */ /* 0x000fc400078e020d */
[----:B------:R-:W-:Y:S02]  /*1860*/  IMAD R18, R21, 0x4, R18 ;  /* 0x0000000415127824 */ /* 0x000fe400078e0212 */
[----:B------:R-:W-:Y:S01]  /*1870*/  IMAD R12, R23, 0x4, R12 ;  /* 0x00000004170c7824 */ /* 0x000fe200078e020c */
[----:B------:R-:W-:Y:S06]  /*1880*/  BRA.U UP0, `(.L_x_105) ;  /* 0xffffffed008c7547 */ /* 0x000fec000b83ffff */
.L_x_84:
[----:B------:R-:W-:-:S13]  /*1890*/  ISETP.NE.AND P0, PT, RZ, UR15, PT ;  /* 0x0000000fff007c0c */ /* 0x000fda000bf05270 */
[----:B------:R-:W-:Y:S05]  /*18a0*/  @!P0 EXIT ;  /* 0x000000000000894d */ /* 0x000fea0003800000 */
[----:B------:R-:W2:Y:S01]  /*18b0*/  LDC.64 R12, c[0x0][0x380] ;  /* 0x0000e000ff0c7b82 */ /* 0x000ea20000000a00 */
[----:B0-----:R-:W-:Y:S01]  /*18c0*/  IMAD R4, R9, UR7, R4 ;  /* 0x0000000709047c24 */ /* 0x001fe2000f8e0204 */
[----:B------:R-:W0:Y:S03]  /*18d0*/  LDCU UR6, c[0x0][0x3b8] ;  /* 0x00007700ff0677ac */ /* 0x000e260008000800 */
[----:B------:R-:W-:Y:S01]  /*18e0*/  VIADD R9, R4, UR5 ;  /* 0x0000000504097c36 */ /* 0x000fe20008000000 */
[----:B------:R-:W3:Y:S02]  /*18f0*/  LDCU UR11, c[0x0][0x3c0] ;  /* 0x00007800ff0b77ac */ /* 0x000ee40008000800 */
[----:B------:R-:W4:Y:S01]  /*1900*/  LDC.64 R10, c[0x0][0x3d0] ;  /* 0x0000f400ff0a7b82 */ /* 0x000f220000000a00 */
[----:B------:R-:W0:Y:S01]  /*1910*/  LDCU.64 UR12, c[0x0][0x3c8] ;  /* 0x00007900ff0c77ac */ /* 0x000e220008000a00 */
[----:B------:R-:W-:-:S12]  /*1920*/  UIADD3 UR4, UPT, UPT, -UR15, URZ, URZ ;  /* 0x000000ff0f047290 */ /* 0x000fd8000fffe1ff */
.L_x_111:
[----:B0-----:R-:W-:Y:S01]  /*1930*/  IABS R19, UR14 ;  /* 0x0000000e00137c13 */ /* 0x001fe20008000000 */
[----:B------:R-:W-:Y:S01]  /*1940*/  UIADD3 UR4, UPT, UPT, UR4, 0x1, URZ ;  /* 0x0000000104047890 */ /* 0x000fe2000fffe0ff */
[----:B------:R-:W-:Y:S01]  /*1950*/  IABS R17, R4 ;  /* 0x0000000400117213 */ /* 0x000fe20000000000 */
[----:B------:R-:W-:Y:S01]  /*1960*/  BSSY.RECONVERGENT B0, `(.L_x_106) ;  /* 0x0000040000007945 */ /* 0x000fe20003800200 */
[----:B------:R-:W1:Y:S01]  /*1970*/  I2F.RP R0, R19 ;  /* 0x0000001300007306 */ /* 0x000e620000209400 */
[----:B------:R-:W-:Y:S01]  /*1980*/  IABS R16, UR14 ;  /* 0x0000000e00107c13 */ /* 0x000fe20008000000 */
[----:B------:R-:W-:-:S06]  /*1990*/  UISETP.NE.AND UP0, UPT, UR4, URZ, UPT ;  /* 0x000000ff0400728c */ /* 0x000fcc000bf05270 */
[----:B-1----:R-:W1:Y:S02]  /*19a0*/  MUFU.RCP R0, R0 ;  /* 0x0000000000007308 */ /* 0x002e640000001000 */
[----:B-1----:R-:W-:-:S06]  /*19b0*/  VIADD R14, R0, 0xffffffe ;  /* 0x0ffffffe000e7836 */ /* 0x002fcc0000000000 */
[----:B------:R1:W3:Y:S02]  /*19c0*/  F2I.FTZ.U32.TRUNC.NTZ R15, R14 ;  /* 0x0000000e000f7305 */ /* 0x0002e4000021f000 */
[----:B-1----:R-:W-:Y:S01]  /*19d0*/  IMAD.MOV.U32 R14, RZ, RZ, RZ ;  /* 0x000000ffff0e7224 */ /* 0x002fe200078e00ff */
[----:B---3--:R-:W-:-:S05]  /*19e0*/  IADD3 R2, PT, PT, RZ, -R15, RZ ;  /* 0x8000000fff027210 */ /* 0x008fca0007ffe0ff */
        /* <DEDUP_REMOVED lines=18> */
[----:B0-----:R-:W-:-:S03]  /*1b10*/  FFMA R14, R14, UR6, R5 ;  /* 0x000000060e0e7c23 */ /* 0x001fc60008000005 */
        /* <DEDUP_REMOVED lines=9> */
[----:B------:R0:W1:Y:S04]  /*1bb0*/  MUFU.RSQ R0, R17 ;  /* 0x0000001100007308 */ /* 0x0000680000001400 */
[----:B------:R-:W-:-:S13]  /*1bc0*/  ISETP.GT.U32.AND P0, PT, R2, 0x727fffff, PT ;  /* 0x727fffff0200780c */ /* 0x000fda0003f04070 */
[----:B01----:R-:W-:Y:S05]  /*1bd0*/  @!P0 BRA `(.L_x_109) ;  /* 0x0000000000108947 */ /* 0x003fea0003800000 */
[----:B------:R-:W-:Y:S02]  /*1be0*/  MOV R0, R17 ;  /* 0x0000001100007202 */ /* 0x000fe40000000f00 */
[----:B------:R-:W-:-:S07]  /*1bf0*/  MOV R2, 0x1c10 ;  /* 0x00001c1000027802 */ /* 0x000fce0000000f00 */
[----:B--2-45:R-:W-:Y:S05]  /*1c00*/  CALL.REL.NOINC `($__internal_3_$__cuda_sm20_sqrt_rn_f32_slowpath) ;  /* 0x0000000000687944 */ /* 0x034fea0003c00000 */
[----:B------:R-:W-:Y:S05]  /*1c10*/  BRA `(.L_x_110) ;  /* 0x0000000000107947 */ /* 0x000fea0003800000 */
.L_x_109:
[----:B------:R-:W-:Y:S01]  /*1c20*/  FMUL.FTZ R22, R17, R0 ;  /* 0x0000000011167220 */ /* 0x000fe20000410000 */
[----:B------:R-:W-:-:S03]  /*1c30*/  FMUL.FTZ R0, R0, 0.5 ;  /* 0x3f00000000007820 */ /* 0x000fc60000410000 */
[----:B------:R-:W-:-:S04]  /*1c40*/  FFMA R17, -R22, R22, R17 ;  /* 0x0000001616117223 */ /* 0x000fc80000000111 */
[----:B------:R-:W-:-:S07]  /*1c50*/  FFMA R22, R17, R0, R22 ;  /* 0x0000000011167223 */ /* 0x000fce0000000016 */
.L_x_110:
[----:B------:R-:W-:Y:S05]  /*1c60*/  BSYNC.RECONVERGENT B1 ;  /* 0x0000000000017941 */ /* 0x000fea0003800200 */
.L_x_108:
[C---:B------:R-:W-:Y:S01]  /*1c70*/  IADD3 R19, P0, PT, R4.reuse, UR5, RZ ;  /* 0x0000000504137c10 */ /* 0x040fe2000ff1e0ff */
[C---:B----4-:R-:W-:Y:S01]  /*1c80*/  IMAD.WIDE R20, R9.reuse, 0x4, R10 ;  /* 0x0000000409147825 */ /* 0x050fe200078e020a */
[----:B------:R-:W-:Y:S02]  /*1c90*/  IADD3 R16, P1, PT, R9, UR12, RZ ;  /* 0x0000000c09107c10 */ /* 0x000fe4000ff3e0ff */
[----:B------:R-:W-:Y:S01]  /*1ca0*/  LEA.HI.X.SX32 R0, R4, UR10, 0x1, P0 ;  /* 0x0000000a04007c11 */ /* 0x000fe200080f0eff */
[----:B--2---:R-:W-:Y:S01]  /*1cb0*/  IMAD.WIDE.U32 R18, R19, 0xc, R12 ;  /* 0x0000000c13127825 */ /* 0x004fe200078e000c */
[----:B------:R-:W-:-:S03]  /*1cc0*/  FSETP.GEU.AND P0, PT, R22, UR11, PT ;  /* 0x0000000b16007c0b */ /* 0x000fc6000bf0e000 */
[----:B------:R-:W-:Y:S01]  /*1cd0*/  IMAD R17, R0, 0xc, RZ ;  /* 0x0000000c00117824 */ /* 0x000fe200078e02ff */
[----:B------:R-:W-:-:S03]  /*1ce0*/  SEL R23, RZ, 0x1, P0 ;  /* 0x00000001ff177807 */ /* 0x000fc60000000000 */
[----:B------:R-:W-:Y:S01]  /*1cf0*/  IMAD.IADD R19, R19, 0x1, R17 ;  /* 0x0000000113137824 */ /* 0x000fe200078e0211 */
[----:B------:R-:W-:-:S04]  /*1d00*/  LEA.HI.X.SX32 R17, R9, UR13, 0x1, P1 ;  /* 0x0000000d09117c11 */ /* 0x000fc800088f0eff */
[----:B------:R0:W-:Y:S04]  /*1d10*/  STG.E desc[UR8][R18.64], R14 ;  /* 0x0000000e12007986 */ /* 0x0001e8000c101908 */
[----:B------:R0:W-:Y:S04]  /*1d20*/  STG.E desc[UR8][R18.64+0x4], R15 ;  /* 0x0000040f12007986 */ /* 0x0001e8000c101908 */
[----:B-----5:R0:W-:Y:S04]  /*1d30*/  STG.E desc[UR8][R18.64+0x8], R3 ;  /* 0x0000080312007986 */ /* 0x0201e8000c101908 */
[----:B------:R0:W-:Y:S04]  /*1d40*/  STG.E.U8 desc[UR8][R16.64], R23 ;  /* 0x0000001710007986 */ /* 0x0001e8000c101108 */
[----:B------:R0:W-:Y:S02]  /*1d50*/  STG.E desc[UR8][R20.64], R23 ;  /* 0x0000001714007986 */ /* 0x0001e4000c101908 */
.L_x_107:
[----:B------:R-:W-:Y:S05]  /*1d60*/  BSYNC.RECONVERGENT B0 ;  /* 0x0000000000007941 */ /* 0x000fea0003800200 */
.L_x_106:
[----:B------:R-:W-:Y:S01]  /*1d70*/  VIADD R9, R9, UR7 ;  /* 0x0000000709097c36 */ /* 0x000fe20008000000 */
[----:B------:R-:W-:Y:S01]  /*1d80*/  IADD3 R4, PT, PT, R4, UR7, RZ ;  /* 0x0000000704047c10 */ /* 0x000fe2000fffe0ff */
[----:B------:R-:W-:Y:S06]  /*1d90*/  BRA.U UP0, `(.L_x_111) ;  /* 0xfffffff900e47547 */ /* 0x000fec000b83ffff */
[----:B------:R-:W-:Y:S05]  /*1da0*/  EXIT ;  /* 0x000000000000794d */ /* 0x000fea0003800000 */
        .weak           $__internal_3_$__cuda_sm20_sqrt_rn_f32_slowpath
        .type           $__internal_3_$__cuda_sm20_sqrt_rn_f32_slowpath,@function
        .size           $__internal_3_$__cuda_sm20_sqrt_rn_f32_slowpath,($__internal_4_$__cuda_sm3x_div_rn_noftz_f32_slowpath - $__internal_3_$__cuda_sm20_sqrt_rn_f32_slowpath)
$__internal_3_$__cuda_sm20_sqrt_rn_f32_slowpath:
[----:B------:R-:W-:-:S13]  /*1db0*/  LOP3.LUT P0, RZ, R0, 0x7fffffff, RZ, 0xc0, !PT ;  /* 0x7fffffff00ff7812 */ /* 0x000fda000780c0ff */
[----:B------:R-:W-:Y:S01]  /*1dc0*/  @!P0 IMAD.MOV.U32 R22, RZ, RZ, R0 ;  /* 0x000000ffff168224 */ /* 0x000fe200078e0000 */
[----:B------:R-:W-:Y:S06]  /*1dd0*/  @!P0 BRA `(.L_x_112) ;  /* 0x0000000000408947 */ /* 0x000fec0003800000 */
[----:B------:R-:W-:-:S13]  /*1de0*/  FSETP.GEU.FTZ.AND P0, PT, R0, RZ, PT ;  /* 0x000000ff0000720b */ /* 0x000fda0003f1e000 */
[----:B------:R-:W-:Y:S01]  /*1df0*/  @!P0 IMAD.MOV.U32 R22, RZ, RZ, 0x7fffffff ;  /* 0x7fffffffff168424 */ /* 0x000fe200078e00ff */
[----:B------:R-:W-:Y:S06]  /*1e00*/  @!P0 BRA `(.L_x_112) ;  /* 0x0000000000348947 */ /* 0x000fec0003800000 */
[----:B------:R-:W-:-:S13]  /*1e10*/  FSETP.GTU.FTZ.AND P0, PT, |R0|, +INF , PT ;  /* 0x7f8000000000780b */ /* 0x000fda0003f1c200 */
[----:B------:R-:W-:Y:S01]  /*1e20*/  @P0 FADD.FTZ R22, R0, 1 ;  /* 0x3f80000000160421 */ /* 0x000fe20000010000 */
[----:B------:R-:W-:Y:S06]  /*1e30*/  @P0 BRA `(.L_x_112) ;  /* 0x0000000000280947 */ /* 0x000fec0003800000 */
[----:B------:R-:W-:-:S13]  /*1e40*/  FSETP.NEU.FTZ.AND P0, PT, |R0|, +INF , PT ;  /* 0x7f8000000000780b */ /* 0x000fda0003f1d200 */
[----:B------:R-:W-:-:S04]  /*1e50*/  @P0 FFMA R23, R0, 1.84467440737095516160e+19, RZ ;  /* 0x5f80000000170823 */ /* 0x000fc800000000ff */
[----:B------:R-:W0:Y:S02]  /*1e60*/  @P0 MUFU.RSQ R26, R23 ;  /* 0x00000017001a0308 */ /* 0x000e240000001400 */
[----:B0-----:R-:W-:Y:S01]  /*1e70*/  @P0 FMUL.FTZ R20, R23, R26 ;  /* 0x0000001a17140220 */ /* 0x001fe20000410000 */
[----:B------:R-:W-:-:S03]  /*1e80*/  @P0 FMUL.FTZ R21, R26, 0.5 ;  /* 0x3f0000001a150820 */ /* 0x000fc60000410000 */
[----:B------:R-:W-:-:S04]  /*1e90*/  @P0 FADD.FTZ R22, -R20, -RZ ;  /* 0x800000ff14160221 */ /* 0x000fc80000010100 */
[----:B------:R-:W-:Y:S01]  /*1ea0*/  @P0 FFMA R27, R20, R22, R23 ;  /* 0x00000016141b0223 */ /* 0x000fe20000000017 */
[----:B------:R-:W-:-:S03]  /*1eb0*/  @!P0 MOV R22, R0 ;  /* 0x0000000000168202 */ /* 0x000fc60000000f00 */
[----:B------:R-:W-:-:S04]  /*1ec0*/  @P0 FFMA R21, R27, R21, R20 ;  /* 0x000000151b150223 */ /* 0x000fc80000000014 */
[----:B------:R-:W-:-:S07]  /*1ed0*/  @P0 FMUL.FTZ R22, R21, 2.3283064365386962891e-10 ;  /* 0x2f80000015160820 */ /* 0x000fce0000410000 */
.L_x_112:
[----:B------:R-:W-:Y:S02]  /*1ee0*/  IMAD.MOV.U32 R20, RZ, RZ, R2 ;  /* 0x000000ffff147224 */ /* 0x000fe400078e0002 */
[----:B------:R-:W-:-:S04]  /*1ef0*/  IMAD.MOV.U32 R21, RZ, RZ, 0x0 ;  /* 0x00000000ff157424 */ /* 0x000fc800078e00ff */
[----:B------:R-:W-:Y:S05]  /*1f00*/  RET.REL.NODEC R20 `(_Z13create_voxelsP5voxelPiPfS2_S2_S2_S2_fffPbS1_) ;  /* 0xffffffe0143c7950 */ /* 0x000fea0003c3ffff */
        .weak           $__internal_4_$__cuda_sm3x_div_rn_noftz_f32_slowpath
        .type           $__internal_4_$__cuda_sm3x_div_rn_noftz_f32_slowpath,@function
        .size           $__internal_4_$__cuda_sm3x_div_rn_noftz_f32_slowpath,(.L_x_126 - $__internal_4_$__cuda_sm3x_div_rn_noftz_f32_slowpath)
$__internal_4_$__cuda_sm3x_div_rn_noftz_f32_slowpath:
[----:B------:R-:W-:Y:S02]  /*1f10*/  SHF.R.U32.HI R11, RZ, 0x17, R5 ;  /* 0x00000017ff0b7819 */ /* 0x000fe40000011605 */
[----:B------:R-:W-:Y:S02]  /*1f20*/  SHF.R.U32.HI R10, RZ, 0x17, R0 ;  /* 0x00000017ff0a7819 */ /* 0x000fe40000011600 */
[----:B------:R-:W-:Y:S02]  /*1f30*/  LOP3.LUT R11, R11, 0xff, RZ, 0xc0, !PT ;  /* 0x000000ff0b0b7812 */ /* 0x000fe400078ec0ff */
[----:B------:R-:W-:Y:S02]  /*1f40*/  LOP3.LUT R14, R10, 0xff, RZ, 0xc0, !PT ;  /* 0x000000ff0a0e7812 */ /* 0x000fe400078ec0ff */
[----:B------:R-:W-:-:S03]  /*1f50*/  IADD3 R13, PT, PT, R11, -0x1, RZ ;  /* 0xffffffff0b0d7810 */ /* 0x000fc60007ffe0ff */
[----:B------:R-:W-:Y:S01]  /*1f60*/  VIADD R12, R14, 0xffffffff ;  /* 0xffffffff0e0c7836 */ /* 0x000fe20000000000 */
        /* <DEDUP_REMOVED lines=23> */
[----:B------:R-:W-:Y:S02]  /*20e0*/  @!P0 IMAD.MOV.U32 R10, RZ, RZ, -0x40 ;  /* 0xffffffc0ff0a8424 */ /* 0x000fe400078e00ff */
[----:B------:R-:W-:Y:S01]  /*20f0*/  @!P0 FFMA R0, R0, 1.84467440737095516160e+19, RZ ;  /* 0x5f80000000008823 */ /* 0x000fe200000000ff */
[----:B------:R-:W-:Y:S01]  /*2100*/  @!P1 FFMA R5, R5, 1.84467440737095516160e+19, RZ ;  /* 0x5f80000005059823 */ /* 0x000fe200000000ff */
[----:B------:R-:W-:-:S07]  /*2110*/  @!P1 VIADD R10, R10, 0x40 ;  /* 0x000000400a0a9836 */ /* 0x000fce0000000000 */
.L_x_113:
[----:B------:R-:W-:-:S04]  /*2120*/  LEA R12, R11, 0xc0800000, 0x17 ;  /* 0xc08000000b0c7811 */ /* 0x000fc800078eb8ff */
[----:B------:R-:W-:Y:S01]  /*2130*/  IADD3 R12, PT, PT, -R12, R5, RZ ;  /* 0x000000050c0c7210 */ /* 0x000fe20007ffe1ff */
[----:B------:R-:W-:-:S03]  /*2140*/  VIADD R5, R14, 0xffffff81 ;  /* 0xffffff810e057836 */ /* 0x000fc60000000000 */
[----:B------:R-:W0:Y:S01]  /*2150*/  MUFU.RCP R13, R12 ;  /* 0x0000000c000d7308 */ /* 0x000e220000001000 */
[----:B------:R-:W-:Y:S01]  /*2160*/  FADD.FTZ R15, -R12, -RZ ;  /* 0x800000ff0c0f7221 */ /* 0x000fe20000010100 */
[C---:B------:R-:W-:Y:S01]  /*2170*/  IMAD R0, R5.reuse, -0x800000, R0 ;  /* 0xff80000005007824 */ /* 0x040fe200078e0200 */
[----:B------:R-:W-:-:S05]  /*2180*/  IADD3 R11, PT, PT, R5, 0x7f, -R11 ;  /* 0x0000007f050b7810 */ /* 0x000fca0007ffe80b */
[----:B------:R-:W-:Y:S02]  /*2190*/  IMAD.IADD R11, R11, 0x1, R10 ;  /* 0x000000010b0b7824 */ /* 0x000fe400078e020a */
        /* <DEDUP_REMOVED lines=26> */
[----:B------:R-:W-:Y:S02]  /*2340*/  ISETP.NE.AND P1, PT, R15, RZ, PT ;  /* 0x000000ff0f00720c */ /* 0x000fe40003f25270 */
[----:B------:R-:W-:-:S02]  /*2350*/  LOP3.LUT R11, R11, 0x800000, RZ, 0xfc, !PT ;  /* 0x008000000b0b7812 */ /* 0x000fc400078efcff */
[----:B------:R-:W-:Y:S02]  /*2360*/  IADD3 R13, PT, PT, -R15, RZ, RZ ;  /* 0x000000ff0f0d7210 */ /* 0x000fe40007ffe1ff */
[----:B------:R-:W-:Y:S02]  /*2370*/  SHF.L.U32 R12, R11, R12, RZ ;  /* 0x0000000c0b0c7219 */ /* 0x000fe400000006ff */
[----:B------:R-:W-:Y:S02]  /*2380*/  FSETP.NEU.FTZ.AND P0, PT, R5, R10, PT ;  /* 0x0000000a0500720b */ /* 0x000fe40003f1d000 */
[----:B------:R-:W-:Y:S02]  /*2390*/  SEL R10, R13, RZ, P2 ;  /* 0x000000ff0d0a7207 */ /* 0x000fe40001000000 */
[----:B------:R-:W-:Y:S02]  /*23a0*/  ISETP.NE.AND P1, PT, R12, RZ, P1 ;  /* 0x000000ff0c00720c */ /* 0x000fe40000f25270 */
[----:B------:R-:W-:-:S02]  /*23b0*/  SHF.R.U32.HI R10, RZ, R10, R11 ;  /* 0x0000000aff0a7219 */ /* 0x000fc4000001160b */
[----:B------:R-:W-:Y:S02]  /*23c0*/  PLOP3.LUT P0, PT, P0, P1, PT, 0xf8, 0x8f ;  /* 0x00000000008f781c */ /* 0x000fe40000703f70 */
[----:B------:R-:W-:Y:S02]  /*23d0*/  SHF.R.U32.HI R12, RZ, 0x1, R10 ;  /* 0x00000001ff0c7819 */ /* 0x000fe4000001160a */
[----:B------:R-:W-:-:S04]  /*23e0*/  SEL R5, RZ, 0x1, !P0 ;  /* 0x00000001ff057807 */ /* 0x000fc80004000000 */
[----:B------:R-:W-:-:S04]  /*23f0*/  LOP3.LUT R5, R5, 0x1, R12, 0xf8, !PT ;  /* 0x0000000105057812 */ /* 0x000fc800078ef80c */
[----:B------:R-:W-:-:S05]  /*2400*/  LOP3.LUT R5, R5, R10, RZ, 0xc0, !PT ;  /* 0x0000000a05057212 */ /* 0x000fca00078ec0ff */
[----:B------:R-:W-:-:S05]  /*2410*/  IMAD.IADD R5, R12, 0x1, R5 ;  /* 0x000000010c057824 */ /* 0x000fca00078e0205 */
[----:B------:R-:W-:Y:S01]  /*2420*/  LOP3.LUT R0, R5, R0, RZ, 0xfc, !PT ;  /* 0x0000000005007212 */ /* 0x000fe200078efcff */
[----:B------:R-:W-:Y:S06]  /*2430*/  BRA `(.L_x_120) ;  /* 0x0000000000347947 */ /* 0x000fec0003800000 */
.L_x_119:
[----:B------:R-:W-:-:S04]  /*2440*/  LOP3.LUT R0, R0, 0x80000000, RZ, 0xc0, !PT ;  /* 0x8000000000007812 */ /* 0x000fc800078ec0ff */
[----:B------:R-:W-:Y:S01]  /*2450*/  LOP3.LUT R0, R0, 0x7f800000, RZ, 0xfc, !PT ;  /* 0x7f80000000007812 */ /* 0x000fe200078efcff */
[----:B------:R-:W-:Y:S06]  /*2460*/  BRA `(.L_x_120) ;  /* 0x0000000000287947 */ /* 0x000fec0003800000 */
.L_x_118:
[----:B------:R-:W-:Y:S01]  /*2470*/  IMAD R0, R11, 0x800000, R0 ;  /* 0x008000000b007824 */ /* 0x000fe200078e0200 */
[----:B------:R-:W-:Y:S06]  /*2480*/  BRA `(.L_x_120) ;  /* 0x0000000000207947 */ /* 0x000fec0003800000 */
.L_x_117:
[----:B------:R-:W-:-:S04]  /*2490*/  LOP3.LUT R0, R5, 0x80000000, R0, 0x48, !PT ;  /* 0x8000000005007812 */ /* 0x000fc800078e4800 */
[----:B------:R-:W-:Y:S01]  /*24a0*/  LOP3.LUT R0, R0, 0x7f800000, RZ, 0xfc, !PT ;  /* 0x7f80000000007812 */ /* 0x000fe200078efcff */
[----:B------:R-:W-:Y:S06]  /*24b0*/  BRA `(.L_x_120) ;  /* 0x0000000000147947 */ /* 0x000fec0003800000 */
.L_x_116:
[----:B------:R-:W-:Y:S01]  /*24c0*/  LOP3.LUT R0, R5, 0x80000000, R0, 0x48, !PT ;  /* 0x8000000005007812 */ /* 0x000fe200078e4800 */
[----:B------:R-:W-:Y:S06]  /*24d0*/  BRA `(.L_x_120) ;  /* 0x00000000000c7947 */ /* 0x000fec0003800000 */
.L_x_115:
[----:B------:R-:W0:Y:S01]  /*24e0*/  MUFU.RSQ R0, -QNAN ;  /* 0xffc0000000007908 */ /* 0x000e220000001400 */
[----:B------:R-:W-:Y:S05]  /*24f0*/  BRA `(.L_x_120) ;  /* 0x0000000000047947 */ /* 0x000fea0003800000 */
.L_x_114:
[----:B------:R-:W-:-:S07]  /*2500*/  FADD.FTZ R0, R0, R5 ;  /* 0x0000000500007221 */ /* 0x000fce0000010000 */
.L_x_120:
[----:B------:R-:W-:Y:S01]  /*2510*/  MOV R10, R6 ;  /* 0x00000006000a7202 */ /* 0x000fe20000000f00 */
[----:B------:R-:W-:-:S04]  /*2520*/  IMAD.MOV.U32 R11, RZ, RZ, 0x0 ;  /* 0x00000000ff0b7424 */ /* 0x000fc800078e00ff */
[----:B0-----:R-:W-:Y:S05]  /*2530*/  RET.REL.NODEC R10 `(_Z13create_voxelsP5voxelPiPfS2_S2_S2_S2_fffPbS1_) ;  /* 0xffffffd80ab07950 */ /* 0x001fea0003c3ffff */
.L_x_121:
        /* <DEDUP_REMOVED lines=12> */
.L_x_126:


//--------------------- .nv.shared.reserved.0     --------------------------
	.section	.nv.shared.reserved.0,"aw",@nobits
	.weak		__nv_reservedSMEM_offset_0_alias
	.size		__nv_reservedSMEM_offset_0_alias, 0, 64
	.other		__nv_reservedSMEM_offset_0_alias,@"STO_CUDA_RESERVED_SHARED STV_DEFAULT"
__nv_reservedSMEM_offset_0_alias:
	.zero		0
	.zero		64


//--------------------- .nv.constant0._Z22compute_active_sensorsPfPbPiiiiP5voxelfS_S_fiffP10correction --------------------------
	.section	.nv.constant0._Z22compute_active_sensorsPfPbPiiiiP5voxelfS_S_fiffP10correction,"a",@progbits
	.sectionflags	@""
	.align	4
.nv.constant0._Z22compute_active_sensorsPfPbPiiiiP5voxelfS_S_fiffP10correction:
	.zero		992


//--------------------- .nv.constant0._Z21create_anode_responsePfiPiS_S0_ --------------------------
	.section	.nv.constant0._Z21create_anode_responsePfiPiS_S0_,"a",@progbits
	.sectionflags	@""
	.align	4
.nv.constant0._Z21create_anode_responsePfiPiS_S0_:
	.zero		936


//--------------------- .nv.constant0._Z14compact_voxelsP5voxelS0_PiPbS1_S1_ --------------------------
	.section	.nv.constant0._Z14compact_voxelsP5voxelS0_PiPbS1_S1_,"a",@progbits
	.sectionflags	@""
	.align	4
.nv.constant0._Z14compact_voxelsP5voxelS0_PiPbS1_S1_:
	.zero		944


//--------------------- .nv.constant0._Z13create_voxelsP5voxelPiPfS2_S2_S2_S2_fffPbS1_ --------------------------
	.section	.nv.constant0._Z13create_voxelsP5voxelPiPfS2_S2_S2_S2_fffPbS1_,"a",@progbits
	.sectionflags	@""
	.align	4
.nv.constant0._Z13create_voxelsP5voxelPiPfS2_S2_S2_S2_fffPbS1_:
	.zero		984


//--------------------- SYMBOLS --------------------------

	.type		.nv.reservedSmem.offset0,@object
	.size		.nv.reservedSmem.offset0,0x4
